//
// Generated by NVIDIA NVVM Compiler
//
// Compiler Build ID: CL-36424714
// Cuda compilation tools, release 13.0, V13.0.88
// Based on NVVM 20.0.0
//

.version 9.0
.target sm_100
.address_size 64

	// .globl	_Z23softmax_forward_kernel4PfS_ii
.extern .shared .align 16 .b8 shared[];

.visible .entry _Z23softmax_forward_kernel4PfS_ii(
	.param .u64 .ptr .align 1 _Z23softmax_forward_kernel4PfS_ii_param_0,
	.param .u64 .ptr .align 1 _Z23softmax_forward_kernel4PfS_ii_param_1,
	.param .u32 _Z23softmax_forward_kernel4PfS_ii_param_2,
	.param .u32 _Z23softmax_forward_kernel4PfS_ii_param_3
)
{
	.reg .pred 	%p<41>;
	.reg .b32 	%r<144>;
	.reg .b32 	%f<215>;
	.reg .b64 	%rd<19>;

	ld.param.u64 	%rd4, [_Z23softmax_forward_kernel4PfS_ii_param_0];
	ld.param.u64 	%rd5, [_Z23softmax_forward_kernel4PfS_ii_param_1];
	ld.param.u32 	%r63, [_Z23softmax_forward_kernel4PfS_ii_param_3];
	cvta.to.global.u64 	%rd6, %rd5;
	cvta.to.global.u64 	%rd1, %rd4;
	mov.u32 	%r64, %ctaid.x;
	mov.u32 	%r143, %tid.x;
	shr.u32 	%r2, %r143, 5;
	and.b32  	%r3, %r143, 31;
	mov.u32 	%r4, %ntid.x;
	shr.u32 	%r5, %r4, 5;
	mul.lo.s32 	%r6, %r63, %r64;
	mul.wide.s32 	%rd7, %r6, 4;
	add.s64 	%rd2, %rd6, %rd7;
	setp.ge.s32 	%p1, %r143, %r63;
	mov.f32 	%f194, 0fFF800000;
	@%p1 bra 	$L__BB0_3;
	mov.f32 	%f194, 0fFF800000;
	mov.u32 	%r124, %r143;
$L__BB0_2:
	mul.wide.s32 	%rd8, %r124, 4;
	add.s64 	%rd9, %rd2, %rd8;
	ld.global.f32 	%f41, [%rd9];
	max.f32 	%f194, %f194, %f41;
	add.s32 	%r124, %r124, %r4;
	setp.lt.s32 	%p2, %r124, %r63;
	@%p2 bra 	$L__BB0_2;
$L__BB0_3:
	mov.b32 	%r65, %f194;
	shfl.sync.down.b32	%r66|%p3, %r65, 16, 31, -1;
	mov.b32 	%f42, %r66;
	max.f32 	%f43, %f194, %f42;
	mov.b32 	%r67, %f43;
	shfl.sync.down.b32	%r68|%p4, %r67, 8, 31, -1;
	mov.b32 	%f44, %r68;
	max.f32 	%f45, %f43, %f44;
	mov.b32 	%r69, %f45;
	shfl.sync.down.b32	%r70|%p5, %r69, 4, 31, -1;
	mov.b32 	%f46, %r70;
	max.f32 	%f47, %f45, %f46;
	mov.b32 	%r71, %f47;
	shfl.sync.down.b32	%r72|%p6, %r71, 2, 31, -1;
	mov.b32 	%f48, %r72;
	max.f32 	%f49, %f47, %f48;
	mov.b32 	%r73, %f49;
	shfl.sync.down.b32	%r74|%p7, %r73, 1, 31, -1;
	mov.b32 	%f50, %r74;
	max.f32 	%f4, %f49, %f50;
	setp.ne.s32 	%p8, %r3, 0;
	@%p8 bra 	$L__BB0_5;
	shl.b32 	%r75, %r2, 2;
	mov.u32 	%r76, shared;
	add.s32 	%r77, %r76, %r75;
	st.shared.f32 	[%r77], %f4;
$L__BB0_5:
	bar.sync 	0;
	setp.ne.s32 	%p9, %r143, 0;
	@%p9 bra 	$L__BB0_21;
	ld.shared.f32 	%f203, [shared];
	setp.lt.u32 	%p10, %r4, 64;
	@%p10 bra 	$L__BB0_20;
	add.s32 	%r9, %r5, -1;
	add.s32 	%r79, %r5, -2;
	and.b32  	%r10, %r9, 15;
	setp.lt.u32 	%p11, %r79, 15;
	mov.b32 	%r129, 1;
	@%p11 bra 	$L__BB0_11;
	mov.u32 	%r82, shared;
	add.s32 	%r125, %r82, 32;
	and.b32  	%r83, %r9, -16;
	neg.s32 	%r127, %r83;
	mov.b32 	%r126, 0;
$L__BB0_9:
	.pragma "nounroll";
	ld.shared.f32 	%f52, [%r125+-28];
	max.f32 	%f53, %f203, %f52;
	ld.shared.v2.f32 	{%f54, %f55}, [%r125+-24];
	max.f32 	%f56, %f53, %f54;
	max.f32 	%f57, %f56, %f55;
	ld.shared.v4.f32 	{%f58, %f59, %f60, %f61}, [%r125+-16];
	max.f32 	%f62, %f57, %f58;
	max.f32 	%f63, %f62, %f59;
	max.f32 	%f64, %f63, %f60;
	max.f32 	%f65, %f64, %f61;
	ld.shared.v4.f32 	{%f66, %f67, %f68, %f69}, [%r125];
	max.f32 	%f70, %f65, %f66;
	max.f32 	%f71, %f70, %f67;
	max.f32 	%f72, %f71, %f68;
	max.f32 	%f73, %f72, %f69;
	ld.shared.v4.f32 	{%f74, %f75, %f76, %f77}, [%r125+16];
	max.f32 	%f78, %f73, %f74;
	max.f32 	%f79, %f78, %f75;
	max.f32 	%f80, %f79, %f76;
	max.f32 	%f81, %f80, %f77;
	ld.shared.f32 	%f82, [%r125+32];
	max.f32 	%f203, %f81, %f82;
	add.s32 	%r127, %r127, 16;
	add.s32 	%r126, %r126, 16;
	add.s32 	%r125, %r125, 64;
	setp.ne.s32 	%p12, %r127, 0;
	@%p12 bra 	$L__BB0_9;
	add.s32 	%r129, %r126, 1;
$L__BB0_11:
	setp.eq.s32 	%p13, %r10, 0;
	@%p13 bra 	$L__BB0_20;
	and.b32  	%r20, %r9, 7;
	setp.lt.u32 	%p14, %r10, 8;
	@%p14 bra 	$L__BB0_14;
	shl.b32 	%r84, %r129, 2;
	mov.u32 	%r85, shared;
	add.s32 	%r86, %r85, %r84;
	ld.shared.f32 	%f84, [%r86];
	max.f32 	%f85, %f203, %f84;
	ld.shared.f32 	%f86, [%r86+4];
	max.f32 	%f87, %f85, %f86;
	ld.shared.f32 	%f88, [%r86+8];
	max.f32 	%f89, %f87, %f88;
	ld.shared.f32 	%f90, [%r86+12];
	max.f32 	%f91, %f89, %f90;
	ld.shared.f32 	%f92, [%r86+16];
	max.f32 	%f93, %f91, %f92;
	ld.shared.f32 	%f94, [%r86+20];
	max.f32 	%f95, %f93, %f94;
	ld.shared.f32 	%f96, [%r86+24];
	max.f32 	%f97, %f95, %f96;
	ld.shared.f32 	%f98, [%r86+28];
	max.f32 	%f203, %f97, %f98;
	add.s32 	%r129, %r129, 8;
$L__BB0_14:
	setp.eq.s32 	%p15, %r20, 0;
	@%p15 bra 	$L__BB0_20;
	and.b32  	%r23, %r9, 3;
	setp.lt.u32 	%p16, %r20, 4;
	@%p16 bra 	$L__BB0_17;
	shl.b32 	%r87, %r129, 2;
	mov.u32 	%r88, shared;
	add.s32 	%r89, %r88, %r87;
	ld.shared.f32 	%f100, [%r89];
	max.f32 	%f101, %f203, %f100;
	ld.shared.f32 	%f102, [%r89+4];
	max.f32 	%f103, %f101, %f102;
	ld.shared.f32 	%f104, [%r89+8];
	max.f32 	%f105, %f103, %f104;
	ld.shared.f32 	%f106, [%r89+12];
	max.f32 	%f203, %f105, %f106;
	add.s32 	%r129, %r129, 4;
$L__BB0_17:
	setp.eq.s32 	%p17, %r23, 0;
	@%p17 bra 	$L__BB0_20;
	shl.b32 	%r90, %r129, 2;
	mov.u32 	%r91, shared;
	add.s32 	%r132, %r91, %r90;
	neg.s32 	%r131, %r23;
$L__BB0_19:
	.pragma "nounroll";
	ld.shared.f32 	%f107, [%r132];
	max.f32 	%f203, %f203, %f107;
	add.s32 	%r132, %r132, 4;
	add.s32 	%r131, %r131, 1;
	setp.ne.s32 	%p18, %r131, 0;
	@%p18 bra 	$L__BB0_19;
$L__BB0_20:
	st.shared.f32 	[shared], %f203;
$L__BB0_21:
	setp.ge.s32 	%p19, %r143, %r63;
	bar.sync 	0;
	@%p19 bra 	$L__BB0_24;
	ld.shared.f32 	%f19, [shared];
	mov.u32 	%r133, %r143;
$L__BB0_23:
	mul.wide.s32 	%rd10, %r133, 4;
	add.s64 	%rd11, %rd2, %rd10;
	ld.global.f32 	%f108, [%rd11];
	sub.f32 	%f109, %f108, %f19;
	fma.rn.f32 	%f110, %f109, 0f3BBB989D, 0f3F000000;
	cvt.sat.f32.f32 	%f111, %f110;
	mov.f32 	%f112, 0f4B400001;
	mov.f32 	%f113, 0f437C0000;
	fma.rm.f32 	%f114, %f111, %f113, %f112;
	add.f32 	%f115, %f114, 0fCB40007F;
	neg.f32 	%f116, %f115;
	fma.rn.f32 	%f117, %f109, 0f3FB8AA3B, %f116;
	fma.rn.f32 	%f118, %f109, 0f32A57060, %f117;
	mov.b32 	%r92, %f114;
	shl.b32 	%r93, %r92, 23;
	mov.b32 	%f119, %r93;
	ex2.approx.ftz.f32 	%f120, %f118;
	mul.f32 	%f121, %f120, %f119;
	add.s32 	%r94, %r133, %r6;
	mul.wide.s32 	%rd12, %r94, 4;
	add.s64 	%rd13, %rd1, %rd12;
	st.global.f32 	[%rd13], %f121;
	add.s32 	%r133, %r133, %r4;
	setp.lt.s32 	%p20, %r133, %r63;
	@%p20 bra 	$L__BB0_23;
$L__BB0_24:
	setp.ge.s32 	%p21, %r143, %r63;
	add.s64 	%rd3, %rd1, %rd7;
	mov.f32 	%f205, 0f00000000;
	@%p21 bra 	$L__BB0_27;
	mov.f32 	%f205, 0f00000000;
	mov.u32 	%r134, %r143;
$L__BB0_26:
	mul.wide.s32 	%rd15, %r134, 4;
	add.s64 	%rd16, %rd3, %rd15;
	ld.global.f32 	%f124, [%rd16];
	add.f32 	%f205, %f205, %f124;
	add.s32 	%r134, %r134, %r4;
	setp.lt.s32 	%p22, %r134, %r63;
	@%p22 bra 	$L__BB0_26;
$L__BB0_27:
	shl.b32 	%r95, %r5, 2;
	mov.u32 	%r96, shared;
	add.s32 	%r36, %r96, %r95;
	setp.ne.s32 	%p23, %r3, 0;
	mov.b32 	%r97, %f205;
	shfl.sync.down.b32	%r98|%p24, %r97, 16, 31, -1;
	mov.b32 	%f125, %r98;
	add.f32 	%f126, %f205, %f125;
	mov.b32 	%r99, %f126;
	shfl.sync.down.b32	%r100|%p25, %r99, 8, 31, -1;
	mov.b32 	%f127, %r100;
	add.f32 	%f128, %f126, %f127;
	mov.b32 	%r101, %f128;
	shfl.sync.down.b32	%r102|%p26, %r101, 4, 31, -1;
	mov.b32 	%f129, %r102;
	add.f32 	%f130, %f128, %f129;
	mov.b32 	%r103, %f130;
	shfl.sync.down.b32	%r104|%p27, %r103, 2, 31, -1;
	mov.b32 	%f131, %r104;
	add.f32 	%f132, %f130, %f131;
	mov.b32 	%r105, %f132;
	shfl.sync.down.b32	%r106|%p28, %r105, 1, 31, -1;
	mov.b32 	%f133, %r106;
	add.f32 	%f23, %f132, %f133;
	@%p23 bra 	$L__BB0_29;
	shl.b32 	%r107, %r2, 2;
	add.s32 	%r108, %r36, %r107;
	st.shared.f32 	[%r108], %f23;
$L__BB0_29:
	setp.ne.s32 	%p29, %r143, 0;
	bar.sync 	0;
	@%p29 bra 	$L__BB0_45;
	ld.shared.f32 	%f214, [%r36];
	setp.lt.u32 	%p30, %r4, 64;
	@%p30 bra 	$L__BB0_44;
	add.s32 	%r37, %r5, -1;
	add.s32 	%r110, %r5, -2;
	and.b32  	%r38, %r37, 15;
	setp.lt.u32 	%p31, %r110, 15;
	mov.b32 	%r139, 1;
	@%p31 bra 	$L__BB0_35;
	and.b32  	%r112, %r37, -16;
	neg.s32 	%r137, %r112;
	add.s32 	%r115, %r95, %r96;
	add.s32 	%r135, %r115, 32;
	mov.b32 	%r136, 0;
$L__BB0_33:
	.pragma "nounroll";
	ld.shared.f32 	%f135, [%r135+-28];
	add.f32 	%f136, %f214, %f135;
	ld.shared.f32 	%f137, [%r135+-24];
	add.f32 	%f138, %f136, %f137;
	ld.shared.f32 	%f139, [%r135+-20];
	add.f32 	%f140, %f138, %f139;
	ld.shared.f32 	%f141, [%r135+-16];
	add.f32 	%f142, %f140, %f141;
	ld.shared.f32 	%f143, [%r135+-12];
	add.f32 	%f144, %f142, %f143;
	ld.shared.f32 	%f145, [%r135+-8];
	add.f32 	%f146, %f144, %f145;
	ld.shared.f32 	%f147, [%r135+-4];
	add.f32 	%f148, %f146, %f147;
	ld.shared.f32 	%f149, [%r135];
	add.f32 	%f150, %f148, %f149;
	ld.shared.f32 	%f151, [%r135+4];
	add.f32 	%f152, %f150, %f151;
	ld.shared.f32 	%f153, [%r135+8];
	add.f32 	%f154, %f152, %f153;
	ld.shared.f32 	%f155, [%r135+12];
	add.f32 	%f156, %f154, %f155;
	ld.shared.f32 	%f157, [%r135+16];
	add.f32 	%f158, %f156, %f157;
	ld.shared.f32 	%f159, [%r135+20];
	add.f32 	%f160, %f158, %f159;
	ld.shared.f32 	%f161, [%r135+24];
	add.f32 	%f162, %f160, %f161;
	ld.shared.f32 	%f163, [%r135+28];
	add.f32 	%f164, %f162, %f163;
	ld.shared.f32 	%f165, [%r135+32];
	add.f32 	%f214, %f164, %f165;
	add.s32 	%r137, %r137, 16;
	add.s32 	%r136, %r136, 16;
	add.s32 	%r135, %r135, 64;
	setp.ne.s32 	%p32, %r137, 0;
	@%p32 bra 	$L__BB0_33;
	add.s32 	%r139, %r136, 1;
$L__BB0_35:
	setp.eq.s32 	%p33, %r38, 0;
	@%p33 bra 	$L__BB0_44;
	and.b32  	%r49, %r37, 7;
	setp.lt.u32 	%p34, %r38, 8;
	@%p34 bra 	$L__BB0_38;
	shl.b32 	%r116, %r139, 2;
	add.s32 	%r117, %r36, %r116;
	ld.shared.f32 	%f167, [%r117];
	add.f32 	%f168, %f214, %f167;
	ld.shared.f32 	%f169, [%r117+4];
	add.f32 	%f170, %f168, %f169;
	ld.shared.f32 	%f171, [%r117+8];
	add.f32 	%f172, %f170, %f171;
	ld.shared.f32 	%f173, [%r117+12];
	add.f32 	%f174, %f172, %f173;
	ld.shared.f32 	%f175, [%r117+16];
	add.f32 	%f176, %f174, %f175;
	ld.shared.f32 	%f177, [%r117+20];
	add.f32 	%f178, %f176, %f177;
	ld.shared.f32 	%f179, [%r117+24];
	add.f32 	%f180, %f178, %f179;
	ld.shared.f32 	%f181, [%r117+28];
	add.f32 	%f214, %f180, %f181;
	add.s32 	%r139, %r139, 8;
$L__BB0_38:
	setp.eq.s32 	%p35, %r49, 0;
	@%p35 bra 	$L__BB0_44;
	and.b32  	%r52, %r37, 3;
	setp.lt.u32 	%p36, %r49, 4;
	@%p36 bra 	$L__BB0_41;
	shl.b32 	%r118, %r139, 2;
	add.s32 	%r119, %r36, %r118;
	ld.shared.f32 	%f183, [%r119];
	add.f32 	%f184, %f214, %f183;
	ld.shared.f32 	%f185, [%r119+4];
	add.f32 	%f186, %f184, %f185;
	ld.shared.f32 	%f187, [%r119+8];
	add.f32 	%f188, %f186, %f187;
	ld.shared.f32 	%f189, [%r119+12];
	add.f32 	%f214, %f188, %f189;
	add.s32 	%r139, %r139, 4;
$L__BB0_41:
	setp.eq.s32 	%p37, %r52, 0;
	@%p37 bra 	$L__BB0_44;
	shl.b32 	%r120, %r139, 2;
	add.s32 	%r122, %r120, %r95;
	add.s32 	%r142, %r96, %r122;
	neg.s32 	%r141, %r52;
$L__BB0_43:
	.pragma "nounroll";
	ld.shared.f32 	%f190, [%r142];
	add.f32 	%f214, %f214, %f190;
	add.s32 	%r142, %r142, 4;
	add.s32 	%r141, %r141, 1;
	setp.ne.s32 	%p38, %r141, 0;
	@%p38 bra 	$L__BB0_43;
$L__BB0_44:
	st.shared.f32 	[%r36], %f214;
$L__BB0_45:
	setp.ge.s32 	%p39, %r143, %r63;
	bar.sync 	0;
	@%p39 bra 	$L__BB0_48;
	ld.shared.f32 	%f38, [%r36];
$L__BB0_47:
	mul.wide.s32 	%rd17, %r143, 4;
	add.s64 	%rd18, %rd3, %rd17;
	ld.global.f32 	%f191, [%rd18];
	div.rn.f32 	%f192, %f191, %f38;
	st.global.f32 	[%rd18], %f192;
	add.s32 	%r143, %r143, %r4;
	setp.lt.s32 	%p40, %r143, %r63;
	@%p40 bra 	$L__BB0_47;
$L__BB0_48:
	ret;

}


// ===== COMPILED SASS (sm_100) =====

	.target	sm_100

	.elftype	@"ET_EXEC"


//--------------------- .note.nv.tkinfo           --------------------------
	.section	.note.nv.tkinfo,"",@"SHT_NOTE"
	.sectionflags	@"SHF_NOTE_NV_TKINFO"
	.tkinfo
        /*0018*/ 	.word	0x00000002
        /*0030*/ 	.string	""
        /*0030*/ 	.string	"ptxas"
        /*0030*/ 	.string	"Cuda compilation tools, release 13.0, V13.0.88"
        /*0030*/ 	.string	"Build cuda_13.0.r13.0/compiler.36424714_0"
        /*0030*/ 	.string	"-arch sm_100 -m 64 "



//--------------------- .note.nv.cuinfo           --------------------------
	.section	.note.nv.cuinfo,"",@"SHT_NOTE"
	.sectionflags	@"SHF_NOTE_NV_CUINFO"
        /*0018*/ 	.short	0x0002
        /*001a*/ 	.short	0x0064
        /*001c*/ 	.short	0x0082
	.zero		2


//--------------------- .nv.info                  --------------------------
	.section	.nv.info,"",@"SHT_CUDA_INFO"
	.align	4


	//----- nvinfo : EIATTR_REGCOUNT
	.align		4
        /*0000*/ 	.byte	0x04, 0x2f
        /*0002*/ 	.short	(.L_1 - .L_0)
	.align		4
.L_0:
        /*0004*/ 	.word	index@(_Z23softmax_forward_kernel4PfS_ii)
        /*0008*/ 	.word	0x0000001e


	//----- nvinfo : EIATTR_FRAME_SIZE
	.align		4
.L_1:
        /*000c*/ 	.byte	0x04, 0x11
        /*000e*/ 	.short	(.L_3 - .L_2)
	.align		4
.L_2:
        /*0010*/ 	.word	index@($__internal_0_$__cuda_sm3x_div_rn_noftz_f32_slowpath)
        /*0014*/ 	.word	0x00000000


	//----- nvinfo : EIATTR_FRAME_SIZE
	.align		4
.L_3:
        /*0018*/ 	.byte	0x04, 0x11
        /*001a*/ 	.short	(.L_5 - .L_4)
	.align		4
.L_4:
        /*001c*/ 	.word	index@(_Z23softmax_forward_kernel4PfS_ii)
        /*0020*/ 	.word	0x00000000


	//----- nvinfo : EIATTR_MIN_STACK_SIZE
	.align		4
.L_5:
        /*0024*/ 	.byte	0x04, 0x12
        /*0026*/ 	.short	(.L_7 - .L_6)
	.align		4
.L_6:
        /*0028*/ 	.word	index@(_Z23softmax_forward_kernel4PfS_ii)
        /*002c*/ 	.word	0x00000000
.L_7:


//--------------------- .nv.compat                --------------------------
	.section	.nv.compat,"",@"SHT_CUDA_COMPAT_INFO"
	.align	4
        /*0000*/ 	.byte	0x02, 0x09, 0x00, 0x00, 0x02, 0x02, 0x01, 0x00, 0x02, 0x05, 0x05, 0x00, 0x03, 0x07, 0x01, 0x01
        /*0010*/ 	.byte	0x02, 0x03, 0x00, 0x00, 0x02, 0x06, 0x01, 0x00, 0x04, 0x0b, 0x08, 0x00, 0x01, 0x00, 0x00, 0x00
        /*0020*/ 	.byte	0x00, 0x00, 0x00, 0x00


//--------------------- .nv.info._Z23softmax_forward_kernel4PfS_ii --------------------------
	.section	.nv.info._Z23softmax_forward_kernel4PfS_ii,"",@"SHT_CUDA_INFO"
	.sectionflags	@""
	.align	4


	//----- nvinfo : EIATTR_CUDA_API_VERSION
	.align		4
        /*0000*/ 	.byte	0x04, 0x37
        /*0002*/ 	.short	(.L_9 - .L_8)
.L_8:
        /*0004*/ 	.word	0x00000082


	//----- nvinfo : EIATTR_KPARAM_INFO
	.align		4
.L_9:
        /*0008*/ 	.byte	0x04, 0x17
        /*000a*/ 	.short	(.L_11 - .L_10)
.L_10:
        /*000c*/ 	.word	0x00000000
        /*0010*/ 	.short	0x0003
        /*0012*/ 	.short	0x0014
        /*0014*/ 	.byte	0x00, 0xf0, 0x11, 0x00


	//----- nvinfo : EIATTR_KPARAM_INFO
	.align		4
.L_11:
        /*0018*/ 	.byte	0x04, 0x17
        /*001a*/ 	.short	(.L_13 - .L_12)
.L_12:
        /*001c*/ 	.word	0x00000000
        /*0020*/ 	.short	0x0002
        /*0022*/ 	.short	0x0010
        /*0024*/ 	.byte	0x00, 0xf0, 0x11, 0x00


	//----- nvinfo : EIATTR_KPARAM_INFO
	.align		4
.L_13:
        /*0028*/ 	.byte	0x04, 0x17
        /*002a*/ 	.short	(.L_15 - .L_14)
.L_14:
        /*002c*/ 	.word	0x00000000
        /*0030*/ 	.short	0x0001
        /*0032*/ 	.short	0x0008
        /*0034*/ 	.byte	0x00, 0xf5, 0x21, 0x00


	//----- nvinfo : EIATTR_KPARAM_INFO
	.align		4
.L_15:
        /*0038*/ 	.byte	0x04, 0x17
        /*003a*/ 	.short	(.L_17 - .L_16)
.L_16:
        /*003c*/ 	.word	0x00000000
        /*0040*/ 	.short	0x0000
        /*0042*/ 	.short	0x0000
        /*0044*/ 	.byte	0x00, 0xf5, 0x21, 0x00


	//----- nvinfo : EIATTR_SPARSE_MMA_MASK
	.align		4
.L_17:
        /*0048*/ 	.byte	0x03, 0x50
        /*004a*/ 	.short	0x0000


	//----- nvinfo : EIATTR_MAXREG_COUNT
	.align		4
        /*004c*/ 	.byte	0x03, 0x1b
        /*004e*/ 	.short	0x00ff


	//----- nvinfo : EIATTR_NUM_BARRIERS
	.align		4
        /*0050*/ 	.byte	0x02, 0x4c
        /*0052*/ 	.byte	0x01
	.zero		1


	//----- nvinfo : EIATTR_MERCURY_ISA_VERSION
	.align		4
        /*0054*/ 	.byte	0x03, 0x5f
        /*0056*/ 	.short	0x0101


	//----- nvinfo : EIATTR_UNUSED_LOAD_BYTE_OFFSET
	.align		4
        /*0058*/ 	.byte	0x04, 0x44
        /*005a*/ 	.short	(.L_19 - .L_18)


	//   ....[0]....
.L_18:
        /*005c*/ 	.word	0x000003d0
        /*0060*/ 	.word	0x0000fff0


	//----- nvinfo : EIATTR_COOP_GROUP_MASK_REGIDS
	.align		4
.L_19:
        /*0064*/ 	.byte	0x04, 0x29
        /*0066*/ 	.short	(.L_21 - .L_20)


	//   ....[0]....
.L_20:
        /*0068*/ 	.word	0xffffffff


	//   ....[1]....
        /*006c*/ 	.word	0xffffffff


	//   ....[2]....
        /*0070*/ 	.word	0xffffffff


	//   ....[3]....
        /*0074*/ 	.word	0xffffffff


	//   ....[4]....
        /*0078*/ 	.word	0xffffffff


	//   ....[5]....
        /*007c*/ 	.word	0xffffffff


	//   ....[6]....
        /*0080*/ 	.word	0xffffffff


	//   ....[7]....
        /*0084*/ 	.word	0xffffffff


	//   ....[8]....
        /*0088*/ 	.word	0xffffffff


	//   ....[9]....
        /*008c*/ 	.word	0xffffffff


	//----- nvinfo : EIATTR_COOP_GROUP_INSTR_OFFSETS
	.align		4
.L_21:
        /*0090*/ 	.byte	0x04, 0x28
        /*0092*/ 	.short	(.L_23 - .L_22)


	//   ....[0]....
.L_22:
        /*0094*/ 	.word	0x00000160


	//   ....[1]....
        /*0098*/ 	.word	0x000001b0


	//   ....[2]....
        /*009c*/ 	.word	0x000001e0


	//   ....[3]....
        /*00a0*/ 	.word	0x00000230


	//   ....[4]....
        /*00a4*/ 	.word	0x00000280


	//   ....[5]....
        /*00a8*/ 	.word	0x00000a90


	//   ....[6]....
        /*00ac*/ 	.word	0x00000af0


	//   ....[7]....
        /*00b0*/ 	.word	0x00000b10


	//   ....[8]....
        /*00b4*/ 	.word	0x00000b40


	//   ....[9]....
        /*00b8*/ 	.word	0x00000b80


	//----- nvinfo : EIATTR_VRC_CTA_INIT_COUNT
	.align		4
.L_23:
        /*00bc*/ 	.byte	0x02, 0x4a
	.zero		1
	.zero		1


	//----- nvinfo : EIATTR_EXIT_INSTR_OFFSETS
	.align		4
        /*00c0*/ 	.byte	0x04, 0x1c
        /*00c2*/ 	.short	(.L_25 - .L_24)


	//   ....[0]....
.L_24:
        /*00c4*/ 	.word	0x00001260


	//   ....[1]....
        /*00c8*/ 	.word	0x000013c0


	//----- nvinfo : EIATTR_CRS_STACK_SIZE
	.align		4
.L_25:
        /*00cc*/ 	.byte	0x04, 0x1e
        /*00ce*/ 	.short	(.L_27 - .L_26)
.L_26:
        /*00d0*/ 	.word	0x00000000


	//----- nvinfo : EIATTR_CBANK_PARAM_SIZE
	.align		4
.L_27:
        /*00d4*/ 	.byte	0x03, 0x19
        /*00d6*/ 	.short	0x0018


	//----- nvinfo : EIATTR_PARAM_CBANK
	.align		4
        /*00d8*/ 	.byte	0x04, 0x0a
        /*00da*/ 	.short	(.L_29 - .L_28)
	.align		4
.L_28:
        /*00dc*/ 	.word	index@(.nv.constant0._Z23softmax_forward_kernel4PfS_ii)
        /*00e0*/ 	.short	0x0380
        /*00e2*/ 	.short	0x0018


	//----- nvinfo : EIATTR_SW_WAR
	.align		4
.L_29:
        /*00e4*/ 	.byte	0x04, 0x36
        /*00e6*/ 	.short	(.L_31 - .L_30)
.L_30:
        /*00e8*/ 	.word	0x00000008
.L_31:


//--------------------- .nv.callgraph             --------------------------
	.section	.nv.callgraph,"",@"SHT_CUDA_CALLGRAPH"
	.align	4
	.sectionentsize	8
	.align		4
        /*0000*/ 	.word	0x00000000
	.align		4
        /*0004*/ 	.word	0xffffffff
	.align		4
        /*0008*/ 	.word	0x00000000
	.align		4
        /*000c*/ 	.word	0xfffffffe
	.align		4
        /*0010*/ 	.word	0x00000000
	.align		4
        /*0014*/ 	.word	0xfffffffd
	.align		4
        /*0018*/ 	.word	0x00000000
	.align		4
        /*001c*/ 	.word	0xfffffffc


//--------------------- .text._Z23softmax_forward_kernel4PfS_ii --------------------------
	.section	.text._Z23softmax_forward_kernel4PfS_ii,"ax",@progbits
	.align	128
        .global         _Z23softmax_forward_kernel4PfS_ii
        .type           _Z23softmax_forward_kernel4PfS_ii,@function
        .size           _Z23softmax_forward_kernel4PfS_ii,(.L_x_40 - _Z23softmax_forward_kernel4PfS_ii)
        .other          _Z23softmax_forward_kernel4PfS_ii,@"STO_CUDA_ENTRY STV_DEFAULT"
_Z23softmax_forward_kernel4PfS_ii:
.text._Z23softmax_forward_kernel4PfS_ii:
[----:B------:R-:W-:Y:S01]  /*0000*/  LDC R1, c[0x0][0x37c] ;  /* 0x0000df00ff017b82 */ /* 0x000fe20000000800 */
[----:B------:R-:W0:Y:S07]  /*0010*/  S2R R21, SR_TID.X ;  /* 0x0000000000157919 */ /* 0x000e2e0000002100 */
[----:B------:R-:W0:Y:S01]  /*0020*/  LDC R24, c[0x0][0x394] ;  /* 0x0000e500ff187b82 */ /* 0x000e220000000800 */
[----:B------:R-:W1:Y:S01]  /*0030*/  LDCU.64 UR8, c[0x0][0x358] ;  /* 0x00006b00ff0877ac */ /* 0x000e620008000a00 */
[----:B------:R-:W-:Y:S01]  /*0040*/  BSSY.RECONVERGENT B0, `(.L_x_0) ;  /* 0x0000011000007945 */ /* 0x000fe20003800200 */
[----:B------:R-:W-:-:S05]  /*0050*/  IMAD.MOV.U32 R6, RZ, RZ, -0x800000 ;  /* 0xff800000ff067424 */ /* 0x000fca00078e00ff */
[----:B------:R-:W2:Y:S08]  /*0060*/  S2UR UR4, SR_CTAID.X ;  /* 0x00000000000479c3 */ /* 0x000eb00000002500 */
[----:B------:R-:W3:Y:S08]  /*0070*/  LDC.64 R2, c[0x0][0x388] ;  /* 0x0000e200ff027b82 */ /* 0x000ef00000000a00 */
[----:B------:R-:W4:Y:S01]  /*0080*/  LDC R20, c[0x0][0x360] ;  /* 0x0000d800ff147b82 */ /* 0x000f220000000800 */
[----:B0-----:R-:W-:Y:S01]  /*0090*/  ISETP.GE.AND P0, PT, R21, R24, PT ;  /* 0x000000181500720c */ /* 0x001fe20003f06270 */
[----:B--2---:R-:W-:-:S04]  /*00a0*/  IMAD R23, R24, UR4, RZ ;  /* 0x0000000418177c24 */ /* 0x004fc8000f8e02ff */
[----:B---3--:R-:W-:-:S08]  /*00b0*/  IMAD.WIDE R2, R23, 0x4, R2 ;  /* 0x0000000417027825 */ /* 0x008fd000078e0202 */
[----:B-1----:R-:W-:Y:S05]  /*00c0*/  @P0 BRA `(.L_x_1) ;  /* 0x0000000000200947 */ /* 0x002fea0003800000 */
[----:B------:R-:W-:Y:S02]  /*00d0*/  IMAD.MOV.U32 R6, RZ, RZ, -0x800000 ;  /* 0xff800000ff067424 */ /* 0x000fe400078e00ff */
[----:B------:R-:W-:-:S07]  /*00e0*/  IMAD.MOV.U32 R7, RZ, RZ, R21 ;  /* 0x000000ffff077224 */ /* 0x000fce00078e0015 */
.L_x_2:
[----:B------:R-:W-:-:S06]  /*00f0*/  IMAD.WIDE R4, R7, 0x4, R2 ;  /* 0x0000000407047825 */ /* 0x000fcc00078e0202 */
[----:B------:R-:W2:Y:S01]  /*0100*/  LDG.E R5, desc[UR8][R4.64] ;  /* 0x0000000804057981 */ /* 0x000ea2000c1e1900 */
[----:B----4-:R-:W-:-:S05]  /*0110*/  IMAD.IADD R7, R20, 0x1, R7 ;  /* 0x0000000114077824 */ /* 0x010fca00078e0207 */
[----:B------:R-:W-:Y:S02]  /*0120*/  ISETP.GE.AND P0, PT, R7, R24, PT ;  /* 0x000000180700720c */ /* 0x000fe40003f06270 */
[----:B--2---:R-:W-:-:S11]  /*0130*/  FMNMX R6, R5, R6, !PT ;  /* 0x0000000605067209 */ /* 0x004fd60007800000 */
[----:B------:R-:W-:Y:S05]  /*0140*/  @!P0 BRA `(.L_x_2) ;  /* 0xfffffffc00e88947 */ /* 0x000fea000383ffff */
.L_x_1:
[----:B------:R-:W-:Y:S05]  /*0150*/  BSYNC.RECONVERGENT B0 ;  /* 0x0000000000007941 */ /* 0x000fea0003800200 */
.L_x_0:
[----:B------:R-:W0:Y:S01]  /*0160*/  SHFL.DOWN PT, R5, R6, 0x10, 0x1f ;  /* 0x0a001f0006057f89 */ /* 0x000e2200000e0000 */
[----:B------:R-:W-:Y:S01]  /*0170*/  ISETP.NE.AND P1, PT, R21, RZ, PT ;  /* 0x000000ff1500720c */ /* 0x000fe20003f25270 */
[----:B------:R-:W-:Y:S01]  /*0180*/  BSSY.RECONVERGENT B0, `(.L_x_3) ;  /* 0x0000063000007945 */ /* 0x000fe20003800200 */
[----:B------:R-:W-:Y:S02]  /*0190*/  SHF.R.U32.HI R22, RZ, 0x5, R21 ;  /* 0x00000005ff167819 */ /* 0x000fe40000011615 */
[----:B0-----:R-:W-:-:S05]  /*01a0*/  FMNMX R5, R5, R6, !PT ;  /* 0x0000000605057209 */ /* 0x001fca0007800000 */
[----:B------:R-:W0:Y:S02]  /*01b0*/  SHFL.DOWN PT, R0, R5, 0x8, 0x1f ;  /* 0x09001f0005007f89 */ /* 0x000e2400000e0000 */
[----:B0-----:R-:W-:Y:S02]  /*01c0*/  FMNMX R4, R5, R0, !PT ;  /* 0x0000000005047209 */ /* 0x001fe40007800000 */
[----:B------:R-:W-:-:S03]  /*01d0*/  LOP3.LUT R0, R21, 0x1f, RZ, 0xc0, !PT ;  /* 0x0000001f15007812 */ /* 0x000fc600078ec0ff */
[----:B------:R-:W0:Y:S01]  /*01e0*/  SHFL.DOWN PT, R7, R4, 0x4, 0x1f ;  /* 0x08801f0004077f89 */ /* 0x000e2200000e0000 */
[----:B------:R-:W-:-:S13]  /*01f0*/  ISETP.NE.AND P0, PT, R0, RZ, PT ;  /* 0x000000ff0000720c */ /* 0x000fda0003f05270 */
[----:B------:R-:W1:Y:S01]  /*0200*/  @!P0 S2R R11, SR_CgaCtaId ;  /* 0x00000000000b8919 */ /* 0x000e620000008800 */
[----:B------:R-:W-:Y:S02]  /*0210*/  @!P0 MOV R0, 0x400 ;  /* 0x0000040000008802 */ /* 0x000fe40000000f00 */
[----:B0-----:R-:W-:-:S05]  /*0220*/  FMNMX R7, R4, R7, !PT ;  /* 0x0000000704077209 */ /* 0x001fca0007800000 */
[----:B------:R-:W0:Y:S01]  /*0230*/  SHFL.DOWN PT, R8, R7, 0x2, 0x1f ;  /* 0x08401f0007087f89 */ /* 0x000e2200000e0000 */
[----:B-1----:R-:W-:Y:S02]  /*0240*/  @!P0 LEA R5, R11, R0, 0x18 ;  /* 0x000000000b058211 */ /* 0x002fe400078ec0ff */
[----:B----4-:R-:W-:-:S03]  /*0250*/  SHF.R.U32.HI R0, RZ, 0x5, R20 ;  /* 0x00000005ff007819 */ /* 0x010fc60000011614 */
[----:B------:R-:W-:Y:S01]  /*0260*/  @!P0 IMAD R5, R22, 0x4, R5 ;  /* 0x0000000416058824 */ /* 0x000fe200078e0205 */
[----:B0-----:R-:W-:-:S05]  /*0270*/  FMNMX R8, R7, R8, !PT ;  /* 0x0000000807087209 */ /* 0x001fca0007800000 */
[----:B------:R-:W0:Y:S02]  /*0280*/  SHFL.DOWN PT, R9, R8, 0x1, 0x1f ;  /* 0x08201f0008097f89 */ /* 0x000e2400000e0000 */
[----:B0-----:R-:W-:-:S05]  /*0290*/  FMNMX R4, R8, R9, !PT ;  /* 0x0000000908047209 */ /* 0x001fca0007800000 */
[----:B------:R0:W-:Y:S01]  /*02a0*/  @!P0 STS [R5], R4 ;  /* 0x0000000405008388 */ /* 0x0001e20000000800 */
[----:B------:R-:W-:Y:S06]  /*02b0*/  BAR.SYNC.DEFER_BLOCKING 0x0 ;  /* 0x0000000000007b1d */ /* 0x000fec0000010000 */
[----:B------:R-:W-:Y:S05]  /*02c0*/  @P1 BRA `(.L_x_4) ;  /* 0x0000000400381947 */ /* 0x000fea0003800000 */
[----:B------:R-:W1:Y:S01]  /*02d0*/  S2UR UR5, SR_CgaCtaId ;  /* 0x00000000000579c3 */ /* 0x000e620000008800 */
[----:B------:R-:W-:Y:S01]  /*02e0*/  ISETP.GE.U32.AND P1, PT, R20, 0x40, PT ;  /* 0x000000401400780c */ /* 0x000fe20003f26070 */
[----:B------:R-:W-:Y:S02]  /*02f0*/  UMOV UR4, 0x400 ;  /* 0x0000040000047882 */ /* 0x000fe40000000000 */
[----:B-1----:R-:W-:-:S09]  /*0300*/  ULEA UR5, UR5, UR4, 0x18 ;  /* 0x0000000405057291 */ /* 0x002fd2000f8ec0ff */
[----:B------:R-:W1:Y:S01]  /*0310*/  LDS R19, [UR5] ;  /* 0x00000005ff137984 */ /* 0x000e620008000800 */
[----:B------:R-:W-:Y:S05]  /*0320*/  @!P1 BRA `(.L_x_5) ;  /* 0x00000004001c9947 */ /* 0x000fea0003800000 */
[C---:B0-----:R-:W-:Y:S01]  /*0330*/  IADD3 R4, PT, PT, R0.reuse, -0x2, RZ ;  /* 0xfffffffe00047810 */ /* 0x041fe20007ffe0ff */
[----:B------:R-:W-:Y:S01]  /*0340*/  VIADD R25, R0, 0xffffffff ;  /* 0xffffffff00197836 */ /* 0x000fe20000000000 */
[----:B------:R-:W-:Y:S02]  /*0350*/  UMOV UR4, 0x1 ;  /* 0x0000000100047882 */ /* 0x000fe40000000000 */
[----:B------:R-:W-:Y:S02]  /*0360*/  ISETP.GE.U32.AND P1, PT, R4, 0xf, PT ;  /* 0x0000000f0400780c */ /* 0x000fe40003f26070 */
[----:B------:R-:W-:-:S11]  /*0370*/  LOP3.LUT R27, R25, 0xf, RZ, 0xc0, !PT ;  /* 0x0000000f191b7812 */ /* 0x000fd600078ec0ff */
[----:B------:R-:W-:Y:S05]  /*0380*/  @!P1 BRA `(.L_x_6) ;  /* 0x00000000005c9947 */ /* 0x000fea0003800000 */
[----:B------:R-:W-:Y:S01]  /*0390*/  LOP3.LUT R26, R25, 0xfffffff0, RZ, 0xc0, !PT ;  /* 0xfffffff0191a7812 */ /* 0x000fe200078ec0ff */
[----:B------:R-:W-:Y:S01]  /*03a0*/  UIADD3 UR6, UPT, UPT, UR5, 0x20, URZ ;  /* 0x0000002005067890 */ /* 0x000fe2000fffe0ff */
[----:B------:R-:W-:-:S03]  /*03b0*/  UMOV UR4, URZ ;  /* 0x000000ff00047c82 */ /* 0x000fc60008000000 */
[----:B------:R-:W-:-:S08]  /*03c0*/  IMAD.MOV R26, RZ, RZ, -R26 ;  /* 0x000000ffff1a7224 */ /* 0x000fd000078e0a1a */
.L_x_7:
[----:B------:R-:W1:Y:S01]  /*03d0*/  LDS.128 R4, [UR6+-0x20] ;  /* 0xffffe006ff047984 */ /* 0x000e620008000c00 */
[----:B------:R-:W-:Y:S01]  /*03e0*/  VIADD R26, R26, 0x10 ;  /* 0x000000101a1a7836 */ /* 0x000fe20000000000 */
[----:B------:R-:W-:Y:S02]  /*03f0*/  UIADD3 UR4, UPT, UPT, UR4, 0x10, URZ ;  /* 0x0000001004047890 */ /* 0x000fe4000fffe0ff */
[----:B------:R-:W0:Y:S02]  /*0400*/  LDS.128 R8, [UR6+-0x10] ;  /* 0xfffff006ff087984 */ /* 0x000e240008000c00 */
[----:B------:R-:W-:Y:S02]  /*0410*/  ISETP.NE.AND P1, PT, R26, RZ, PT ;  /* 0x000000ff1a00720c */ /* 0x000fe40003f25270 */
[----:B------:R-:W2:Y:S04]  /*0420*/  LDS.128 R12, [UR6] ;  /* 0x00000006ff0c7984 */ /* 0x000ea80008000c00 */
[----:B------:R-:W-:Y:S01]  /*0430*/  LDS R4, [UR6+0x20] ;  /* 0x00002006ff047984 */ /* 0x000fe20008000800 */
[----:B-1----:R-:W-:-:S03]  /*0440*/  FMNMX3 R5, R19, R5, R6, !PT ;  /* 0x0000000513057276 */ /* 0x002fc60007800006 */
[----:B------:R-:W1:Y:S01]  /*0450*/  LDS.128 R16, [UR6+0x10] ;  /* 0x00001006ff107984 */ /* 0x000e620008000c00 */
[----:B------:R-:W-:Y:S01]  /*0460*/  UIADD3 UR6, UPT, UPT, UR6, 0x40, URZ ;  /* 0x0000004006067890 */ /* 0x000fe2000fffe0ff */
[----:B0-----:R-:W-:-:S04]  /*0470*/  FMNMX3 R5, R5, R7, R8, !PT ;  /* 0x0000000705057276 */ /* 0x001fc80007800008 */
[----:B------:R-:W-:-:S04]  /*0480*/  FMNMX3 R5, R5, R9, R10, !PT ;  /* 0x0000000905057276 */ /* 0x000fc8000780000a */
[----:B--2---:R-:W-:-:S04]  /*0490*/  FMNMX3 R5, R5, R11, R12, !PT ;  /* 0x0000000b05057276 */ /* 0x004fc8000780000c */
[----:B------:R-:W-:-:S04]  /*04a0*/  FMNMX3 R5, R5, R13, R14, !PT ;  /* 0x0000000d05057276 */ /* 0x000fc8000780000e */
[----:B-1----:R-:W-:-:S04]  /*04b0*/  FMNMX3 R5, R5, R15, R16, !PT ;  /* 0x0000000f05057276 */ /* 0x002fc80007800010 */
[----:B------:R-:W-:-:S04]  /*04c0*/  FMNMX3 R5, R5, R17, R18, !PT ;  /* 0x0000001105057276 */ /* 0x000fc80007800012 */
[----:B------:R-:W-:Y:S01]  /*04d0*/  FMNMX3 R19, R5, R19, R4, !PT ;  /* 0x0000001305137276 */ /* 0x000fe20007800004 */
[----:B------:R-:W-:Y:S06]  /*04e0*/  @P1 BRA `(.L_x_7) ;  /* 0xfffffffc00b81947 */ /* 0x000fec000383ffff */
[----:B------:R-:W-:-:S12]  /*04f0*/  UIADD3 UR4, UPT, UPT, UR4, 0x1, URZ ;  /* 0x0000000104047890 */ /* 0x000fd8000fffe0ff */
.L_x_6:
[----:B------:R-:W-:-:S13]  /*0500*/  ISETP.NE.AND P1, PT, R27, RZ, PT ;  /* 0x000000ff1b00720c */ /* 0x000fda0003f25270 */
[----:B------:R-:W-:Y:S05]  /*0510*/  @!P1 BRA `(.L_x_5) ;  /* 0x0000000000a09947 */ /* 0x000fea0003800000 */
[----:B------:R-:W-:Y:S02]  /*0520*/  ISETP.GE.U32.AND P1, PT, R27, 0x8, PT ;  /* 0x000000081b00780c */ /* 0x000fe40003f26070 */
[----:B------:R-:W-:-:S04]  /*0530*/  LOP3.LUT R12, R25, 0x7, RZ, 0xc0, !PT ;  /* 0x00000007190c7812 */ /* 0x000fc800078ec0ff */
[----:B------:R-:W-:-:S07]  /*0540*/  ISETP.NE.AND P2, PT, R12, RZ, PT ;  /* 0x000000ff0c00720c */ /* 0x000fce0003f45270 */
[----:B------:R-:W-:Y:S06]  /*0550*/  @!P1 BRA `(.L_x_8) ;  /* 0x0000000000389947 */ /* 0x000fec0003800000 */
[----:B------:R-:W-:Y:S02]  /*0560*/  ULEA UR6, UR4, UR5, 0x2 ;  /* 0x0000000504067291 */ /* 0x000fe4000f8e10ff */
[----:B------:R-:W-:-:S07]  /*0570*/  UIADD3 UR4, UPT, UPT, UR4, 0x8, URZ ;  /* 0x0000000804047890 */ /* 0x000fce000fffe0ff */
[----:B------:R-:W-:Y:S04]  /*0580*/  LDS R4, [UR6] ;  /* 0x00000006ff047984 */ /* 0x000fe80008000800 */
[----:B------:R-:W1:Y:S04]  /*0590*/  LDS R5, [UR6+0x4] ;  /* 0x00000406ff057984 */ /* 0x000e680008000800 */
[----:B------:R-:W-:Y:S04]  /*05a0*/  LDS R7, [UR6+0x8] ;  /* 0x00000806ff077984 */ /* 0x000fe80008000800 */
[----:B------:R-:W0:Y:S04]  /*05b0*/  LDS R6, [UR6+0xc] ;  /* 0x00000c06ff067984 */ /* 0x000e280008000800 */
[----:B------:R-:W-:Y:S04]  /*05c0*/  LDS R9, [UR6+0x10] ;  /* 0x00001006ff097984 */ /* 0x000fe80008000800 */
[----:B------:R-:W2:Y:S04]  /*05d0*/  LDS R8, [UR6+0x14] ;  /* 0x00001406ff087984 */ /* 0x000ea80008000800 */
[----:B------:R-:W-:Y:S04]  /*05e0*/  LDS R11, [UR6+0x18] ;  /* 0x00001806ff0b7984 */ /* 0x000fe80008000800 */
[----:B------:R-:W3:Y:S01]  /*05f0*/  LDS R10, [UR6+0x1c] ;  /* 0x00001c06ff0a7984 */ /* 0x000ee20008000800 */
[----:B-1----:R-:W-:-:S04]  /*0600*/  FMNMX3 R4, R19, R4, R5, !PT ;  /* 0x0000000413047276 */ /* 0x002fc80007800005 */
[----:B0-----:R-:W-:-:S04]  /*0610*/  FMNMX3 R4, R4, R7, R6, !PT ;  /* 0x0000000704047276 */ /* 0x001fc80007800006 */
[----:B--2---:R-:W-:-:S04]  /*0620*/  FMNMX3 R4, R4, R9, R8, !PT ;  /* 0x0000000904047276 */ /* 0x004fc80007800008 */
[----:B---3--:R-:W-:-:S07]  /*0630*/  FMNMX3 R19, R4, R11, R10, !PT ;  /* 0x0000000b04137276 */ /* 0x008fce000780000a */
.L_x_8:
        /* <DEDUP_REMOVED lines=10> */
[----:B------:R-:W0:Y:S01]  /*06e0*/  LDS R6, [UR6+0xc] ;  /* 0x00000c06ff067984 */ /* 0x000e220008000800 */
[----:B-1----:R-:W-:-:S04]  /*06f0*/  FMNMX3 R4, R19, R4, R5, !PT ;  /* 0x0000000413047276 */ /* 0x002fc80007800005 */
[----:B0-----:R-:W-:-:S07]  /*0700*/  FMNMX3 R19, R4, R7, R6, !PT ;  /* 0x0000000704137276 */ /* 0x001fce0007800006 */
.L_x_9:
[----:B------:R-:W-:Y:S05]  /*0710*/  @!P2 BRA `(.L_x_5) ;  /* 0x000000000020a947 */ /* 0x000fea0003800000 */
[----:B------:R-:W-:Y:S01]  /*0720*/  IMAD.MOV R25, RZ, RZ, -R25 ;  /* 0x000000ffff197224 */ /* 0x000fe200078e0a19 */
[----:B------:R-:W-:-:S12]  /*0730*/  ULEA UR4, UR4, UR5, 0x2 ;  /* 0x0000000504047291 */ /* 0x000fd8000f8e10ff */
.L_x_10:
[----:B------:R-:W1:Y:S01]  /*0740*/  LDS R4, [UR4] ;  /* 0x00000004ff047984 */ /* 0x000e620008000800 */
[----:B------:R-:W-:Y:S01]  /*0750*/  IADD3 R25, PT, PT, R25, 0x1, RZ ;  /* 0x0000000119197810 */ /* 0x000fe20007ffe0ff */
[----:B------:R-:W-:-:S03]  /*0760*/  UIADD3 UR4, UPT, UPT, UR4, 0x4, URZ ;  /* 0x0000000404047890 */ /* 0x000fc6000fffe0ff */
[----:B------:R-:W-:Y:S02]  /*0770*/  ISETP.NE.AND P1, PT, R25, RZ, PT ;  /* 0x000000ff1900720c */ /* 0x000fe40003f25270 */
[----:B-1----:R-:W-:-:S11]  /*0780*/  FMNMX R19, R4, R19, !PT ;  /* 0x0000001304137209 */ /* 0x002fd60007800000 */
[----:B------:R-:W-:Y:S05]  /*0790*/  @P1 BRA `(.L_x_10) ;  /* 0xfffffffc00e81947 */ /* 0x000fea000383ffff */
.L_x_5:
[----:B-1----:R1:W-:Y:S02]  /*07a0*/  STS [UR5], R19 ;  /* 0x00000013ff007988 */ /* 0x0023e40008000805 */
.L_x_4:
[----:B------:R-:W-:Y:S05]  /*07b0*/  BSYNC.RECONVERGENT B0 ;  /* 0x0000000000007941 */ /* 0x000fea0003800200 */
.L_x_3:
[----:B0-----:R-:W0:Y:S08]  /*07c0*/  LDC.64 R4, c[0x0][0x380] ;  /* 0x0000e000ff047b82 */ /* 0x001e300000000a00 */
[----:B------:R-:W-:Y:S01]  /*07d0*/  BAR.SYNC.DEFER_BLOCKING 0x0 ;  /* 0x0000000000007b1d */ /* 0x000fe20000010000 */
[CC--:B------:R-:W-:Y:S02]  /*07e0*/  ISETP.GE.AND P2, PT, R21.reuse, R24.reuse, PT ;  /* 0x000000181500720c */ /* 0x0c0fe40003f46270 */
[----:B------:R-:W-:-:S03]  /*07f0*/  ISETP.GE.AND P1, PT, R21, R24, PT ;  /* 0x000000181500720c */ /* 0x000fc60003f26270 */
[----:B------:R-:W-:Y:S01]  /*0800*/  BSSY.RECONVERGENT B0, `(.L_x_11) ;  /* 0x000001c000007945 */ /* 0x000fe20003800200 */
[----:B0-----:R-:W-:-:S07]  /*0810*/  IMAD.WIDE R4, R23, 0x4, R4 ;  /* 0x0000000417047825 */ /* 0x001fce00078e0204 */
[----:B------:R-:W-:Y:S05]  /*0820*/  @P2 BRA `(.L_x_12) ;  /* 0x0000000000642947 */ /* 0x000fea0003800000 */
[----:B------:R-:W0:Y:S01]  /*0830*/  S2UR UR5, SR_CgaCtaId ;  /* 0x00000000000579c3 */ /* 0x000e220000008800 */
[----:B------:R-:W-:Y:S01]  /*0840*/  UMOV UR4, 0x400 ;  /* 0x0000040000047882 */ /* 0x000fe20000000000 */
[----:B------:R-:W-:-:S06]  /*0850*/  IMAD.MOV.U32 R11, RZ, RZ, R21 ;  /* 0x000000ffff0b7224 */ /* 0x000fcc00078e0015 */
[----:B------:R-:W2:Y:S01]  /*0860*/  LDC.64 R6, c[0x0][0x380] ;  /* 0x0000e000ff067b82 */ /* 0x000ea20000000a00 */
[----:B0-----:R-:W-:-:S09]  /*0870*/  ULEA UR4, UR5, UR4, 0x18 ;  /* 0x0000000405047291 */ /* 0x001fd2000f8ec0ff */
[----:B------:R-:W0:Y:S03]  /*0880*/  LDS R10, [UR4] ;  /* 0x00000004ff0a7984 */ /* 0x000e260008000800 */
.L_x_13:
[----:B---3--:R-:W-:-:S06]  /*0890*/  IMAD.WIDE R8, R11, 0x4, R2 ;  /* 0x000000040b087825 */ /* 0x008fcc00078e0202 */
[----:B------:R-:W0:Y:S01]  /*08a0*/  LDG.E R9, desc[UR8][R8.64] ;  /* 0x0000000808097981 */ /* 0x000e22000c1e1900 */
[----:B------:R-:W-:Y:S02]  /*08b0*/  IMAD.MOV.U32 R13, RZ, RZ, 0x3bbb989d ;  /* 0x3bbb989dff0d7424 */ /* 0x000fe400078e00ff */
[----:B------:R-:W-:Y:S02]  /*08c0*/  IMAD.MOV.U32 R14, RZ, RZ, 0x437c0000 ;  /* 0x437c0000ff0e7424 */ /* 0x000fe400078e00ff */
[--C-:B------:R-:W-:Y:S02]  /*08d0*/  IMAD.IADD R17, R23, 0x1, R11.reuse ;  /* 0x0000000117117824 */ /* 0x100fe400078e020b */
[----:B------:R-:W-:-:S05]  /*08e0*/  IMAD.IADD R11, R20, 0x1, R11 ;  /* 0x00000001140b7824 */ /* 0x000fca00078e020b */
[----:B------:R-:W-:Y:S01]  /*08f0*/  ISETP.GE.AND P2, PT, R11, R24, PT ;  /* 0x000000180b00720c */ /* 0x000fe20003f46270 */
[----:B0-----:R-:W-:Y:S01]  /*0900*/  FADD R12, -R10, R9 ;  /* 0x000000090a0c7221 */ /* 0x001fe20000000100 */
[----:B--2---:R-:W-:-:S04]  /*0910*/  IMAD.WIDE R8, R17, 0x4, R6 ;  /* 0x0000000411087825 */ /* 0x004fc800078e0206 */
[----:B------:R-:W-:-:S04]  /*0920*/  FFMA.SAT R13, R12, R13, 0.5 ;  /* 0x3f0000000c0d7423 */ /* 0x000fc8000000200d */
[----:B------:R-:W-:-:S04]  /*0930*/  FFMA.RM R13, R13, R14, 12582913 ;  /* 0x4b4000010d0d7423 */ /* 0x000fc8000000400e */
[C---:B------:R-:W-:Y:S01]  /*0940*/  FADD R15, R13.reuse, -12583039 ;  /* 0xcb40007f0d0f7421 */ /* 0x040fe20000000000 */
[----:B------:R-:W-:-:S03]  /*0950*/  SHF.L.U32 R13, R13, 0x17, RZ ;  /* 0x000000170d0d7819 */ /* 0x000fc600000006ff */
[----:B------:R-:W-:-:S04]  /*0960*/  FFMA R15, R12, 1.4426950216293334961, -R15 ;  /* 0x3fb8aa3b0c0f7823 */ /* 0x000fc8000000080f */
[----:B------:R-:W-:-:S04]  /*0970*/  FFMA R15, R12, 1.925963033500011079e-08, R15 ;  /* 0x32a570600c0f7823 */ /* 0x000fc8000000000f */
[----:B------:R-:W0:Y:S02]  /*0980*/  MUFU.EX2 R12, R15 ;  /* 0x0000000f000c7308 */ /* 0x000e240000000800 */
[----:B0-----:R-:W-:-:S05]  /*0990*/  FMUL R13, R13, R12 ;  /* 0x0000000c0d0d7220 */ /* 0x001fca0000400000 */
[----:B------:R3:W-:Y:S01]  /*09a0*/  STG.E desc[UR8][R8.64], R13 ;  /* 0x0000000d08007986 */ /* 0x0007e2000c101908 */
[----:B------:R-:W-:Y:S05]  /*09b0*/  @!P2 BRA `(.L_x_13) ;  /* 0xfffffffc00b4a947 */ /* 0x000fea000383ffff */
.L_x_12:
[----:B------:R-:W-:Y:S05]  /*09c0*/  BSYNC.RECONVERGENT B0 ;  /* 0x0000000000007941 */ /* 0x000fea0003800200 */
.L_x_11:
[----:B------:R-:W-:Y:S01]  /*09d0*/  BSSY.RECONVERGENT B0, `(.L_x_14) ;  /* 0x000000b000007945 */ /* 0x000fe20003800200 */
[----:B------:R-:W-:-:S03]  /*09e0*/  IMAD.MOV.U32 R6, RZ, RZ, RZ ;  /* 0x000000ffff067224 */ /* 0x000fc600078e00ff */
[----:B------:R-:W-:Y:S05]  /*09f0*/  @P1 BRA `(.L_x_15) ;  /* 0x0000000000201947 */ /* 0x000fea0003800000 */
[----:B------:R-:W-:Y:S02]  /*0a00*/  IMAD.MOV.U32 R6, RZ, RZ, RZ ;  /* 0x000000ffff067224 */ /* 0x000fe400078e00ff */
[----:B------:R-:W-:-:S07]  /*0a10*/  IMAD.MOV.U32 R7, RZ, RZ, R21 ;  /* 0x000000ffff077224 */ /* 0x000fce00078e0015 */
.L_x_16:
[----:B------:R-:W-:-:S06]  /*0a20*/  IMAD.WIDE R2, R7, 0x4, R4 ;  /* 0x0000000407027825 */ /* 0x000fcc00078e0204 */
[----:B------:R-:W2:Y:S01]  /*0a30*/  LDG.E R3, desc[UR8][R2.64] ;  /* 0x0000000802037981 */ /* 0x000ea2000c1e1900 */
[----:B------:R-:W-:-:S04]  /*0a40*/  IADD3 R7, PT, PT, R20, R7, RZ ;  /* 0x0000000714077210 */ /* 0x000fc80007ffe0ff */
[----:B------:R-:W-:Y:S01]  /*0a50*/  ISETP.GE.AND P1, PT, R7, R24, PT ;  /* 0x000000180700720c */ /* 0x000fe20003f26270 */
[----:B--2---:R-:W-:-:S12]  /*0a60*/  FADD R6, R3, R6 ;  /* 0x0000000603067221 */ /* 0x004fd80000000000 */
[----:B------:R-:W-:Y:S05]  /*0a70*/  @!P1 BRA `(.L_x_16) ;  /* 0xfffffffc00e89947 */ /* 0x000fea000383ffff */
.L_x_15:
[----:B------:R-:W-:Y:S05]  /*0a80*/  BSYNC.RECONVERGENT B0 ;  /* 0x0000000000007941 */ /* 0x000fea0003800200 */
.L_x_14:
[----:B------:R-:W0:Y:S01]  /*0a90*/  SHFL.DOWN PT, R3, R6, 0x10, 0x1f ;  /* 0x0a001f0006037f89 */ /* 0x000e2200000e0000 */
[----:B------:R-:W2:Y:S01]  /*0aa0*/  S2UR UR5, SR_CgaCtaId ;  /* 0x00000000000579c3 */ /* 0x000ea20000008800 */
[----:B------:R-:W-:Y:S01]  /*0ab0*/  UMOV UR4, 0x400 ;  /* 0x0000040000047882 */ /* 0x000fe20000000000 */
[----:B------:R-:W-:Y:S01]  /*0ac0*/  BSSY.RECONVERGENT B0, `(.L_x_17) ;  /* 0x0000077000007945 */ /* 0x000fe20003800200 */
[----:B0-----:R-:W-:Y:S01]  /*0ad0*/  FADD R3, R3, R6 ;  /* 0x0000000603037221 */ /* 0x001fe20000000000 */
[----:B--2---:R-:W-:-:S04]  /*0ae0*/  ULEA UR4, UR5, UR4, 0x18 ;  /* 0x0000000405047291 */ /* 0x004fc8000f8ec0ff */
[----:B------:R-:W0:Y:S02]  /*0af0*/  SHFL.DOWN PT, R2, R3, 0x8, 0x1f ;  /* 0x09001f0003027f89 */ /* 0x000e2400000e0000 */
[----:B0-----:R-:W-:-:S05]  /*0b00*/  FADD R7, R3, R2 ;  /* 0x0000000203077221 */ /* 0x001fca0000000000 */
[----:B------:R-:W3:Y:S02]  /*0b10*/  SHFL.DOWN PT, R2, R7, 0x4, 0x1f ;  /* 0x08801f0007027f89 */ /* 0x000ee400000e0000 */
[----:B---3--:R-:W-:Y:S01]  /*0b20*/  FADD R8, R7, R2 ;  /* 0x0000000207087221 */ /* 0x008fe20000000000 */
[----:B------:R-:W-:-:S04]  /*0b30*/  IMAD.SHL.U32 R2, R0, 0x4, RZ ;  /* 0x0000000400027824 */ /* 0x000fc800078e00ff */
[----:B------:R-:W0:Y:S01]  /*0b40*/  SHFL.DOWN PT, R9, R8, 0x2, 0x1f ;  /* 0x08401f0008097f89 */ /* 0x000e2200000e0000 */
[----:B------:R-:W-:-:S04]  /*0b50*/  VIADD R3, R2, UR4 ;  /* 0x0000000402037c36 */ /* 0x000fc80008000000 */
[----:B------:R-:W-:Y:S02]  /*0b60*/  @!P0 IMAD R22, R22, 0x4, R3 ;  /* 0x0000000416168824 */ /* 0x000fe400078e0203 */
[----:B0-----:R-:W-:-:S05]  /*0b70*/  FADD R9, R8, R9 ;  /* 0x0000000908097221 */ /* 0x001fca0000000000 */
[----:B------:R-:W0:Y:S02]  /*0b80*/  SHFL.DOWN PT, R10, R9, 0x1, 0x1f ;  /* 0x08201f00090a7f89 */ /* 0x000e2400000e0000 */
[----:B0-----:R-:W-:-:S05]  /*0b90*/  FADD R7, R9, R10 ;  /* 0x0000000a09077221 */ /* 0x001fca0000000000 */
[----:B------:R0:W-:Y:S01]  /*0ba0*/  @!P0 STS [R22], R7 ;  /* 0x0000000716008388 */ /* 0x0001e20000000800 */
[----:B------:R-:W-:Y:S01]  /*0bb0*/  BAR.SYNC.DEFER_BLOCKING 0x0 ;  /* 0x0000000000007b1d */ /* 0x000fe20000010000 */
[----:B------:R-:W-:-:S13]  /*0bc0*/  ISETP.NE.AND P0, PT, R21, RZ, PT ;  /* 0x000000ff1500720c */ /* 0x000fda0003f05270 */
[----:B0-----:R-:W-:Y:S05]  /*0bd0*/  @P0 BRA `(.L_x_18) ;  /* 0x0000000400940947 */ /* 0x001fea0003800000 */
[----:B------:R0:W2:Y:S01]  /*0be0*/  LDS R15, [R2+UR4] ;  /* 0x00000004020f7984 */ /* 0x0000a20008000800 */
[----:B------:R-:W-:-:S13]  /*0bf0*/  ISETP.GE.U32.AND P0, PT, R20, 0x40, PT ;  /* 0x000000401400780c */ /* 0x000fda0003f06070 */
[----:B0-----:R-:W-:Y:S05]  /*0c00*/  @!P0 BRA `(.L_x_19) ;  /* 0x0000000400848947 */ /* 0x001fea0003800000 */
[C---:B------:R-:W-:Y:S01]  /*0c10*/  VIADD R6, R0.reuse, 0xfffffffe ;  /* 0xfffffffe00067836 */ /* 0x040fe20000000000 */
[----:B------:R-:W-:-:S04]  /*0c20*/  IADD3 R0, PT, PT, R0, -0x1, RZ ;  /* 0xffffffff00007810 */ /* 0x000fc80007ffe0ff */
[----:B------:R-:W-:Y:S01]  /*0c30*/  ISETP.GE.U32.AND P0, PT, R6, 0xf, PT ;  /* 0x0000000f0600780c */ /* 0x000fe20003f06070 */
[----:B------:R-:W-:Y:S01]  /*0c40*/  IMAD.MOV.U32 R6, RZ, RZ, 0x1 ;  /* 0x00000001ff067424 */ /* 0x000fe200078e00ff */
[----:B-1----:R-:W-:-:S11]  /*0c50*/  LOP3.LUT R19, R0, 0xf, RZ, 0xc0, !PT ;  /* 0x0000000f00137812 */ /* 0x002fd600078ec0ff */
[----:B------:R-:W-:Y:S05]  /*0c60*/  @!P0 BRA `(.L_x_20) ;  /* 0x0000000000a88947 */ /* 0x000fea0003800000 */
[----:B------:R-:W-:Y:S01]  /*0c70*/  LOP3.LUT R8, R0, 0xfffffff0, RZ, 0xc0, !PT ;  /* 0xfffffff000087812 */ /* 0x000fe200078ec0ff */
[----:B------:R-:W-:Y:S02]  /*0c80*/  VIADD R6, R3, 0x20 ;  /* 0x0000002003067836 */ /* 0x000fe40000000000 */
[----:B------:R-:W-:Y:S02]  /*0c90*/  IMAD.MOV.U32 R7, RZ, RZ, RZ ;  /* 0x000000ffff077224 */ /* 0x000fe400078e00ff */
[----:B------:R-:W-:-:S07]  /*0ca0*/  IMAD.MOV R8, RZ, RZ, -R8 ;  /* 0x000000ffff087224 */ /* 0x000fce00078e0a08 */
.L_x_21:
[----:B------:R-:W2:Y:S01]  /*0cb0*/  LDS R16, [R6+-0x1c] ;  /* 0xffffe40006107984 */ /* 0x000ea20000000800 */
[----:B------:R-:W-:Y:S01]  /*0cc0*/  IADD3 R8, PT, PT, R8, 0x10, RZ ;  /* 0x0000001008087810 */ /* 0x000fe20007ffe0ff */
[----:B------:R-:W-:Y:S02]  /*0cd0*/  VIADD R7, R7, 0x10 ;  /* 0x0000001007077836 */ /* 0x000fe40000000000 */
[----:B------:R-:W0:Y:S01]  /*0ce0*/  LDS R17, [R6+-0x18] ;  /* 0xffffe80006117984 */ /* 0x000e220000000800 */
[----:B------:R-:W-:-:S03]  /*0cf0*/  ISETP.NE.AND P0, PT, R8, RZ, PT ;  /* 0x000000ff0800720c */ /* 0x000fc60003f05270 */
[----:B------:R-:W1:Y:S04]  /*0d00*/  LDS R18, [R6+-0x14] ;  /* 0xffffec0006127984 */ /* 0x000e680000000800 */
[----:B------:R-:W3:Y:S04]  /*0d10*/  LDS R23, [R6+-0x10] ;  /* 0xfffff00006177984 */ /* 0x000ee80000000800 */
[----:B------:R-:W4:Y:S04]  /*0d20*/  LDS R14, [R6+-0xc] ;  /* 0xfffff400060e7984 */ /* 0x000f280000000800 */
[----:B------:R-:W5:Y:S04]  /*0d30*/  LDS R13, [R6+-0x8] ;  /* 0xfffff800060d7984 */ /* 0x000f680000000800 */
[----:B------:R-:W5:Y:S04]  /*0d40*/  LDS R9, [R6+-0x4] ;  /* 0xfffffc0006097984 */ /* 0x000f680000000800 */
[----:B------:R-:W5:Y:S04]  /*0d50*/  LDS R10, [R6] ;  /* 0x00000000060a7984 */ /* 0x000f680000000800 */
[----:B------:R-:W5:Y:S04]  /*0d60*/  LDS R11, [R6+0x4] ;  /* 0x00000400060b7984 */ /* 0x000f680000000800 */
[----:B------:R-:W5:Y:S01]  /*0d70*/  LDS R12, [R6+0x8] ;  /* 0x00000800060c7984 */ /* 0x000f620000000800 */
[----:B--2---:R-:W-:-:S03]  /*0d80*/  FADD R16, R16, R15 ;  /* 0x0000000f10107221 */ /* 0x004fc60000000000 */
[----:B------:R-:W2:Y:S01]  /*0d90*/  LDS R15, [R6+0xc] ;  /* 0x00000c00060f7984 */ /* 0x000ea20000000800 */
[----:B0-----:R-:W-:-:S03]  /*0da0*/  FADD R17, R16, R17 ;  /* 0x0000001110117221 */ /* 0x001fc60000000000 */
[----:B------:R-:W0:Y:S01]  /*0db0*/  LDS R16, [R6+0x10] ;  /* 0x0000100006107984 */ /* 0x000e220000000800 */
[----:B-1----:R-:W-:-:S03]  /*0dc0*/  FADD R18, R17, R18 ;  /* 0x0000001211127221 */ /* 0x002fc60000000000 */
[----:B------:R-:W1:Y:S01]  /*0dd0*/  LDS R17, [R6+0x14] ;  /* 0x0000140006117984 */ /* 0x000e620000000800 */
[----:B---3--:R-:W-:-:S03]  /*0de0*/  FADD R23, R18, R23 ;  /* 0x0000001712177221 */ /* 0x008fc60000000000 */
[----:B------:R-:W3:Y:S01]  /*0df0*/  LDS R18, [R6+0x18] ;  /* 0x0000180006127984 */ /* 0x000ee20000000800 */
[----:B----4-:R-:W-:-:S03]  /*0e00*/  FADD R22, R23, R14 ;  /* 0x0000000e17167221 */ /* 0x010fc60000000000 */
[----:B------:R-:W4:Y:S01]  /*0e10*/  LDS R14, [R6+0x1c] ;  /* 0x00001c00060e7984 */ /* 0x000f220000000800 */
[----:B-----5:R-:W-:-:S03]  /*0e20*/  FADD R22, R22, R13 ;  /* 0x0000000d16167221 */ /* 0x020fc60000000000 */
[----:B------:R5:W4:Y:S01]  /*0e30*/  LDS R13, [R6+0x20] ;  /* 0x00002000060d7984 */ /* 0x000b220000000800 */
[----:B------:R-:W-:-:S04]  /*0e40*/  FADD R9, R22, R9 ;  /* 0x0000000916097221 */ /* 0x000fc80000000000 */
[----:B------:R-:W-:Y:S01]  /*0e50*/  FADD R10, R9, R10 ;  /* 0x0000000a090a7221 */ /* 0x000fe20000000000 */
[----:B-----5:R-:W-:-:S03]  /*0e60*/  VIADD R6, R6, 0x40 ;  /* 0x0000004006067836 */ /* 0x020fc60000000000 */
[----:B------:R-:W-:-:S04]  /*0e70*/  FADD R11, R10, R11 ;  /* 0x0000000b0a0b7221 */ /* 0x000fc80000000000 */
[----:B------:R-:W-:-:S04]  /*0e80*/  FADD R12, R11, R12 ;  /* 0x0000000c0b0c7221 */ /* 0x000fc80000000000 */
[----:B--2---:R-:W-:-:S04]  /*0e90*/  FADD R15, R12, R15 ;  /* 0x0000000f0c0f7221 */ /* 0x004fc80000000000 */
[----:B0-----:R-:W-:-:S04]  /*0ea0*/  FADD R16, R15, R16 ;  /* 0x000000100f107221 */ /* 0x001fc80000000000 */
[----:B-1----:R-:W-:-:S04]  /*0eb0*/  FADD R17, R16, R17 ;  /* 0x0000001110117221 */ /* 0x002fc80000000000 */
[----:B---3--:R-:W-:-:S04]  /*0ec0*/  FADD R17, R17, R18 ;  /* 0x0000001211117221 */ /* 0x008fc80000000000 */
[----:B----4-:R-:W-:-:S04]  /*0ed0*/  FADD R14, R17, R14 ;  /* 0x0000000e110e7221 */ /* 0x010fc80000000000 */
[----:B------:R-:W-:Y:S01]  /*0ee0*/  FADD R15, R14, R13 ;  /* 0x0000000d0e0f7221 */ /* 0x000fe20000000000 */
[----:B------:R-:W-:Y:S06]  /*0ef0*/  @P0 BRA `(.L_x_21) ;  /* 0xfffffffc006c0947 */ /* 0x000fec000383ffff */
[----:B------:R-:W-:-:S07]  /*0f00*/  VIADD R6, R7, 0x1 ;  /* 0x0000000107067836 */ /* 0x000fce0000000000 */
.L_x_20:
[----:B------:R-:W-:-:S13]  /*0f10*/  ISETP.NE.AND P0, PT, R19, RZ, PT ;  /* 0x000000ff1300720c */ /* 0x000fda0003f05270 */
[----:B------:R-:W-:Y:S05]  /*0f20*/  @!P0 BRA `(.L_x_19) ;  /* 0x0000000000bc8947 */ /* 0x000fea0003800000 */
[----:B------:R-:W-:Y:S02]  /*0f30*/  ISETP.GE.U32.AND P0, PT, R19, 0x8, PT ;  /* 0x000000081300780c */ /* 0x000fe40003f06070 */
[----:B------:R-:W-:-:S04]  /*0f40*/  LOP3.LUT R10, R0, 0x7, RZ, 0xc0, !PT ;  /* 0x00000007000a7812 */ /* 0x000fc800078ec0ff */
[----:B------:R-:W-:-:S07]  /*0f50*/  ISETP.NE.AND P1, PT, R10, RZ, PT ;  /* 0x000000ff0a00720c */ /* 0x000fce0003f25270 */
[----:B------:R-:W-:Y:S06]  /*0f60*/  @!P0 BRA `(.L_x_22) ;  /* 0x0000000000488947 */ /* 0x000fec0003800000 */
[C---:B------:R-:W-:Y:S01]  /*0f70*/  IMAD R7, R6.reuse, 0x4, R3 ;  /* 0x0000000406077824 */ /* 0x040fe200078e0203 */
[----:B------:R-:W-:-:S04]  /*0f80*/  IADD3 R6, PT, PT, R6, 0x8, RZ ;  /* 0x0000000806067810 */ /* 0x000fc80007ffe0ff */
[----:B------:R-:W2:Y:S04]  /*0f90*/  LDS R8, [R7] ;  /* 0x0000000007087984 */ /* 0x000ea80000000800 */
[----:B------:R-:W0:Y:S04]  /*0fa0*/  LDS R9, [R7+0x4] ;  /* 0x0000040007097984 */ /* 0x000e280000000800 */
[----:B------:R-:W1:Y:S04]  /*0fb0*/  LDS R11, [R7+0x8] ;  /* 0x00000800070b7984 */ /* 0x000e680000000800 */
[----:B------:R-:W3:Y:S04]  /*0fc0*/  LDS R13, [R7+0xc] ;  /* 0x00000c00070d7984 */ /* 0x000ee80000000800 */
[----:B------:R-:W4:Y:S04]  /*0fd0*/  LDS R17, [R7+0x10] ;  /* 0x0000100007117984 */ /* 0x000f280000000800 */
[----:B------:R-:W5:Y:S04]  /*0fe0*/  LDS R19, [R7+0x14] ;  /* 0x0000140007137984 */ /* 0x000f680000000800 */
[----:B------:R-:W5:Y:S04]  /*0ff0*/  LDS R23, [R7+0x18] ;  /* 0x0000180007177984 */ /* 0x000f680000000800 */
[----:B------:R-:W5:Y:S01]  /*1000*/  LDS R25, [R7+0x1c] ;  /* 0x00001c0007197984 */ /* 0x000f620000000800 */
[----:B--2---:R-:W-:-:S04]  /*1010*/  FADD R8, R15, R8 ;  /* 0x000000080f087221 */ /* 0x004fc80000000000 */
[----:B0-----:R-:W-:-:S04]  /*1020*/  FADD R8, R8, R9 ;  /* 0x0000000908087221 */ /* 0x001fc80000000000 */
[----:B-1----:R-:W-:-:S04]  /*1030*/  FADD R8, R8, R11 ;  /* 0x0000000b08087221 */ /* 0x002fc80000000000 */
[----:B---3--:R-:W-:-:S04]  /*1040*/  FADD R8, R8, R13 ;  /* 0x0000000d08087221 */ /* 0x008fc80000000000 */
[----:B----4-:R-:W-:-:S04]  /*1050*/  FADD R8, R8, R17 ;  /* 0x0000001108087221 */ /* 0x010fc80000000000 */
[----:B-----5:R-:W-:-:S04]  /*1060*/  FADD R8, R8, R19 ;  /* 0x0000001308087221 */ /* 0x020fc80000000000 */
[----:B------:R-:W-:-:S04]  /*1070*/  FADD R8, R8, R23 ;  /* 0x0000001708087221 */ /* 0x000fc80000000000 */
[----:B------:R-:W-:-:S07]  /*1080*/  FADD R15, R8, R25 ;  /* 0x00000019080f7221 */ /* 0x000fce0000000000 */
.L_x_22:
[----:B------:R-:W-:Y:S05]  /*1090*/  @!P1 BRA `(.L_x_19) ;  /* 0x0000000000609947 */ /* 0x000fea0003800000 */
[----:B------:R-:W-:Y:S02]  /*10a0*/  ISETP.GE.U32.AND P0, PT, R10, 0x4, PT ;  /* 0x000000040a00780c */ /* 0x000fe40003f06070 */
[----:B------:R-:W-:-:S04]  /*10b0*/  LOP3.LUT R0, R0, 0x3, RZ, 0xc0, !PT ;  /* 0x0000000300007812 */ /* 0x000fc800078ec0ff */
[----:B------:R-:W-:-:S07]  /*10c0*/  ISETP.NE.AND P1, PT, R0, RZ, PT ;  /* 0x000000ff0000720c */ /* 0x000fce0003f25270 */
[----:B------:R-:W-:Y:S06]  /*10d0*/  @!P0 BRA `(.L_x_23) ;  /* 0x0000000000288947 */ /* 0x000fec0003800000 */
[C---:B------:R-:W-:Y:S02]  /*10e0*/  IMAD R3, R6.reuse, 0x4, R3 ;  /* 0x0000000406037824 */ /* 0x040fe400078e0203 */
[----:B------:R-:W-:-:S03]  /*10f0*/  VIADD R6, R6, 0x4 ;  /* 0x0000000406067836 */ /* 0x000fc60000000000 */
[----:B------:R-:W2:Y:S04]  /*1100*/  LDS R8, [R3] ;  /* 0x0000000003087984 */ /* 0x000ea80000000800 */
[----:B------:R-:W0:Y:S04]  /*1110*/  LDS R7, [R3+0x4] ;  /* 0x0000040003077984 */ /* 0x000e280000000800 */
[----:B------:R-:W1:Y:S04]  /*1120*/  LDS R10, [R3+0x8] ;  /* 0x00000800030a7984 */ /* 0x000e680000000800 */
[----:B------:R-:W3:Y:S01]  /*1130*/  LDS R12, [R3+0xc] ;  /* 0x00000c00030c7984 */ /* 0x000ee20000000800 */
[----:B--2---:R-:W-:-:S04]  /*1140*/  FADD R8, R15, R8 ;  /* 0x000000080f087221 */ /* 0x004fc80000000000 */
[----:B0-----:R-:W-:-:S04]  /*1150*/  FADD R7, R8, R7 ;  /* 0x0000000708077221 */ /* 0x001fc80000000000 */
[----:B-1----:R-:W-:-:S04]  /*1160*/  FADD R7, R7, R10 ;  /* 0x0000000a07077221 */ /* 0x002fc80000000000 */
[----:B---3--:R-:W-:-:S07]  /*1170*/  FADD R15, R7, R12 ;  /* 0x0000000c070f7221 */ /* 0x008fce0000000000 */
.L_x_23:
[----:B------:R-:W-:Y:S05]  /*1180*/  @!P1 BRA `(.L_x_19) ;  /* 0x0000000000249947 */ /* 0x000fea0003800000 */
[----:B------:R-:W-:Y:S02]  /*1190*/  IMAD R6, R6, 0x4, R2 ;  /* 0x0000000406067824 */ /* 0x000fe400078e0202 */
[----:B------:R-:W-:-:S03]  /*11a0*/  IMAD.MOV R0, RZ, RZ, -R0 ;  /* 0x000000ffff007224 */ /* 0x000fc600078e0a00 */
[----:B------:R-:W-:-:S07]  /*11b0*/  IADD3 R6, PT, PT, R6, UR4, RZ ;  /* 0x0000000406067c10 */ /* 0x000fce000fffe0ff */
.L_x_24:
[----:B------:R0:W2:Y:S01]  /*11c0*/  LDS R8, [R6] ;  /* 0x0000000006087984 */ /* 0x0000a20000000800 */
[----:B------:R-:W-:-:S05]  /*11d0*/  VIADD R0, R0, 0x1 ;  /* 0x0000000100007836 */ /* 0x000fca0000000000 */
[----:B------:R-:W-:Y:S01]  /*11e0*/  ISETP.NE.AND P0, PT, R0, RZ, PT ;  /* 0x000000ff0000720c */ /* 0x000fe20003f05270 */
[----:B0-----:R-:W-:Y:S02]  /*11f0*/  VIADD R6, R6, 0x4 ;  /* 0x0000000406067836 */ /* 0x001fe40000000000 */
[----:B--2---:R-:W-:-:S10]  /*1200*/  FADD R15, R8, R15 ;  /* 0x0000000f080f7221 */ /* 0x004fd40000000000 */
[----:B------:R-:W-:Y:S05]  /*1210*/  @P0 BRA `(.L_x_24) ;  /* 0xfffffffc00e80947 */ /* 0x000fea000383ffff */
.L_x_19:
[----:B--2---:R0:W-:Y:S02]  /*1220*/  STS [R2+UR4], R15 ;  /* 0x0000000f02007988 */ /* 0x0041e40008000804 */
.L_x_18:
[----:B------:R-:W-:Y:S05]  /*1230*/  BSYNC.RECONVERGENT B0 ;  /* 0x0000000000007941 */ /* 0x000fea0003800200 */
.L_x_17:
[----:B------:R-:W-:Y:S01]  /*1240*/  BAR.SYNC.DEFER_BLOCKING 0x0 ;  /* 0x0000000000007b1d */ /* 0x000fe20000010000 */
[----:B------:R-:W-:-:S13]  /*1250*/  ISETP.GE.AND P0, PT, R21, R24, PT ;  /* 0x000000181500720c */ /* 0x000fda0003f06270 */
[----:B------:R-:W-:Y:S05]  /*1260*/  @P0 EXIT ;  /* 0x000000000000094d */ /* 0x000fea0003800000 */
[----:B------:R2:W3:Y:S01]  /*1270*/  LDS R3, [R2+UR4] ;  /* 0x0000000402037984 */ /* 0x0004e20008000800 */
[----:B------:R-:W4:Y:S02]  /*1280*/  LDCU UR4, c[0x0][0x394] ;  /* 0x00007280ff0477ac */ /* 0x000f240008000800 */
.L_x_27:
[----:B------:R-:W-:-:S05]  /*1290*/  IMAD.WIDE R6, R21, 0x4, R4 ;  /* 0x0000000415067825 */ /* 0x000fca00078e0204 */
[----:B------:R-:W5:Y:S01]  /*12a0*/  LDG.E R0, desc[UR8][R6.64] ;  /* 0x0000000806007981 */ /* 0x000f62000c1e1900 */
[----:B0-23--:R-:W0:Y:S01]  /*12b0*/  MUFU.RCP R2, R3 ;  /* 0x0000000300027308 */ /* 0x00de220000001000 */
[----:B------:R-:W-:Y:S01]  /*12c0*/  BSSY.RECONVERGENT B0, `(.L_x_25) ;  /* 0x000000b000007945 */ /* 0x000fe20003800200 */
[----:B0-----:R-:W-:-:S04]  /*12d0*/  FFMA R9, -R3, R2, 1 ;  /* 0x3f80000003097423 */ /* 0x001fc80000000102 */
[----:B------:R-:W-:Y:S02]  /*12e0*/  FFMA R9, R2, R9, R2 ;  /* 0x0000000902097223 */ /* 0x000fe40000000002 */
[----:B-----5:R-:W0:Y:S02]  /*12f0*/  FCHK P0, R0, R3 ;  /* 0x0000000300007302 */ /* 0x020e240000000000 */
[----:B------:R-:W-:-:S04]  /*1300*/  FFMA R2, R0, R9, RZ ;  /* 0x0000000900027223 */ /* 0x000fc800000000ff */
[----:B------:R-:W-:-:S04]  /*1310*/  FFMA R8, -R3, R2, R0 ;  /* 0x0000000203087223 */ /* 0x000fc80000000100 */
[----:B------:R-:W-:Y:S01]  /*1320*/  FFMA R9, R9, R8, R2 ;  /* 0x0000000809097223 */ /* 0x000fe20000000002 */
[----:B0-----:R-:W-:Y:S06]  /*1330*/  @!P0 BRA `(.L_x_26) ;  /* 0x00000000000c8947 */ /* 0x001fec0003800000 */
[----:B------:R-:W-:-:S07]  /*1340*/  MOV R2, 0x1360 ;  /* 0x0000136000027802 */ /* 0x000fce0000000f00 */
[----:B-1--4-:R-:W-:Y:S05]  /*1350*/  CALL.REL.NOINC `($__internal_0_$__cuda_sm3x_div_rn_noftz_f32_slowpath) ;  /* 0x00000000001c7944 */ /* 0x012fea0003c00000 */
[----:B------:R-:W-:-:S07]  /*1360*/  IMAD.MOV.U32 R9, RZ, RZ, R0 ;  /* 0x000000ffff097224 */ /* 0x000fce00078e0000 */
.L_x_26:
[----:B----4-:R-:W-:Y:S05]  /*1370*/  BSYNC.RECONVERGENT B0 ;  /* 0x0000000000007941 */ /* 0x010fea0003800200 */
.L_x_25:
[----:B------:R0:W-:Y:S01]  /*1380*/  STG.E desc[UR8][R6.64], R9 ;  /* 0x0000000906007986 */ /* 0x0001e2000c101908 */
[----:B------:R-:W-:-:S05]  /*1390*/  IMAD.IADD R21, R20, 0x1, R21 ;  /* 0x0000000114157824 */ /* 0x000fca00078e0215 */
[----:B------:R-:W-:-:S13]  /*13a0*/  ISETP.GE.AND P0, PT, R21, UR4, PT ;  /* 0x0000000415007c0c */ /* 0x000fda000bf06270 */
[----:B0-----:R-:W-:Y:S05]  /*13b0*/  @!P0 BRA `(.L_x_27) ;  /* 0xfffffffc00b48947 */ /* 0x001fea000383ffff */
[----:B------:R-:W-:Y:S05]  /*13c0*/  EXIT ;  /* 0x000000000000794d */ /* 0x000fea0003800000 */
        .weak           $__internal_0_$__cuda_sm3x_div_rn_noftz_f32_slowpath
        .type           $__internal_0_$__cuda_sm3x_div_rn_noftz_f32_slowpath,@function
        .size           $__internal_0_$__cuda_sm3x_div_rn_noftz_f32_slowpath,(.L_x_40 - $__internal_0_$__cuda_sm3x_div_rn_noftz_f32_slowpath)
$__internal_0_$__cuda_sm3x_div_rn_noftz_f32_slowpath:
[--C-:B------:R-:W-:Y:S01]  /*13d0*/  SHF.R.U32.HI R9, RZ, 0x17, R3.reuse ;  /* 0x00000017ff097819 */ /* 0x100fe20000011603 */
[----:B------:R-:W-:Y:S01]  /*13e0*/  BSSY.RECONVERGENT B1, `(.L_x_28) ;  /* 0x0000064000017945 */ /* 0x000fe20003800200 */
[--C-:B------:R-:W-:Y:S01]  /*13f0*/  SHF.R.U32.HI R8, RZ, 0x17, R0.reuse ;  /* 0x00000017ff087819 */ /* 0x100fe20000011600 */
[----:B------:R-:W-:Y:S01]  /*1400*/  IMAD.MOV.U32 R10, RZ, RZ, R0 ;  /* 0x000000ffff0a7224 */ /* 0x000fe200078e0000 */
[----:B------:R-:W-:Y:S01]  /*1410*/  LOP3.LUT R9, R9, 0xff, RZ, 0xc0, !PT ;  /* 0x000000ff09097812 */ /* 0x000fe200078ec0ff */
[----:B------:R-:W-:Y:S01]  /*1420*/  IMAD.MOV.U32 R11, RZ, RZ, R3 ;  /* 0x000000ffff0b7224 */ /* 0x000fe200078e0003 */
[----:B------:R-:W-:Y:S02]  /*1430*/  LOP3.LUT R14, R8, 0xff, RZ, 0xc0, !PT ;  /* 0x000000ff080e7812 */ /* 0x000fe400078ec0ff */
[----:B------:R-:W-:-:S03]  /*1440*/  IADD3 R12, PT, PT, R9, -0x1, RZ ;  /* 0xffffffff090c7810 */ /* 0x000fc60007ffe0ff */
[----:B------:R-:W-:Y:S01]  /*1450*/  VIADD R13, R14, 0xffffffff ;  /* 0xffffffff0e0d7836 */ /* 0x000fe20000000000 */
[----:B------:R-:W-:-:S04]  /*1460*/  ISETP.GT.U32.AND P0, PT, R12, 0xfd, PT ;  /* 0x000000fd0c00780c */ /* 0x000fc80003f04070 */
[----:B------:R-:W-:-:S13]  /*1470*/  ISETP.GT.U32.OR P0, PT, R13, 0xfd, P0 ;  /* 0x000000fd0d00780c */ /* 0x000fda0000704470 */
[----:B------:R-:W-:Y:S01]  /*1480*/  @!P0 IMAD.MOV.U32 R8, RZ, RZ, RZ ;  /* 0x000000ffff088224 */ /* 0x000fe200078e00ff */
[----:B------:R-:W-:Y:S06]  /*1490*/  @!P0 BRA `(.L_x_29) ;  /* 0x00000000005c8947 */ /* 0x000fec0003800000 */
[----:B------:R-:W-:Y:S02]  /*14a0*/  FSETP.GTU.FTZ.AND P1, PT, |R3|, +INF , PT ;  /* 0x7f8000000300780b */ /* 0x000fe40003f3c200 */
[----:B------:R-:W-:-:S04]  /*14b0*/  FSETP.GTU.FTZ.AND P0, PT, |R0|, +INF , PT ;  /* 0x7f8000000000780b */ /* 0x000fc80003f1c200 */
[----:B------:R-:W-:-:S13]  /*14c0*/  PLOP3.LUT P0, PT, P0, P1, PT, 0xf8, 0x8f ;  /* 0x00000000008f781c */ /* 0x000fda0000703f70 */
[----:B------:R-:W-:Y:S05]  /*14d0*/  @P0 BRA `(.L_x_30) ;  /* 0x00000004004c0947 */ /* 0x000fea0003800000 */
[----:B------:R-:W-:-:S13]  /*14e0*/  LOP3.LUT P0, RZ, R11, 0x7fffffff, R10, 0xc8, !PT ;  /* 0x7fffffff0bff7812 */ /* 0x000fda000780c80a */
[----:B------:R-:W-:Y:S05]  /*14f0*/  @!P0 BRA `(.L_x_31) ;  /* 0x00000004003c8947 */ /* 0x000fea0003800000 */
[C---:B------:R-:W-:Y:S02]  /*1500*/  FSETP.NEU.FTZ.AND P2, PT, |R0|.reuse, +INF , PT ;  /* 0x7f8000000000780b */ /* 0x040fe40003f5d200 */
[----:B------:R-:W-:Y:S02]  /*1510*/  FSETP.NEU.FTZ.AND P1, PT, |R3|, +INF , PT ;  /* 0x7f8000000300780b */ /* 0x000fe40003f3d200 */
[----:B------:R-:W-:-:S11]  /*1520*/  FSETP.NEU.FTZ.AND P0, PT, |R0|, +INF , PT ;  /* 0x7f8000000000780b */ /* 0x000fd60003f1d200 */
[----:B------:R-:W-:Y:S05]  /*1530*/  @!P1 BRA !P2, `(.L_x_31) ;  /* 0x00000004002c9947 */ /* 0x000fea0005000000 */
[----:B------:R-:W-:-:S04]  /*1540*/  LOP3.LUT P2, RZ, R10, 0x7fffffff, RZ, 0xc0, !PT ;  /* 0x7fffffff0aff7812 */ /* 0x000fc8000784c0ff */
[----:B------:R-:W-:-:S13]  /*1550*/  PLOP3.LUT P1, PT, P1, P2, PT, 0x2f, 0xf2 ;  /* 0x0000000000f2781c */ /* 0x000fda0000f24577 */
[----:B------:R-:W-:Y:S05]  /*1560*/  @P1 BRA `(.L_x_32) ;  /* 0x0000000400181947 */ /* 0x000fea0003800000 */
[----:B------:R-:W-:-:S04]  /*1570*/  LOP3.LUT P1, RZ, R11, 0x7fffffff, RZ, 0xc0, !PT ;  /* 0x7fffffff0bff7812 */ /* 0x000fc8000782c0ff */
[----:B------:R-:W-:-:S13]  /*1580*/  PLOP3.LUT P0, PT, P0, P1, PT, 0x2f, 0xf2 ;  /* 0x0000000000f2781c */ /* 0x000fda0000702577 */
[----:B------:R-:W-:Y:S05]  /*1590*/  @P0 BRA `(.L_x_33) ;  /* 0x0000000400000947 */ /* 0x000fea0003800000 */
[----:B------:R-:W-:Y:S02]  /*15a0*/  ISETP.GE.AND P0, PT, R13, RZ, PT ;  /* 0x000000ff0d00720c */ /* 0x000fe40003f06270 */
[----:B------:R-:W-:-:S11]  /*15b0*/  ISETP.GE.AND P1, PT, R12, RZ, PT ;  /* 0x000000ff0c00720c */ /* 0x000fd60003f26270 */
[----:B------:R-:W-:Y:S01]  /*15c0*/  @P0 MOV R8, RZ ;  /* 0x000000ff00080202 */ /* 0x000fe20000000f00 */
[----:B------:R-:W-:Y:S02]  /*15d0*/  @!P0 IMAD.MOV.U32 R8, RZ, RZ, -0x40 ;  /* 0xffffffc0ff088424 */ /* 0x000fe400078e00ff */
[----:B------:R-:W-:Y:S01]  /*15e0*/  @!P0 FFMA R10, R0, 1.84467440737095516160e+19, RZ ;  /* 0x5f800000000a8823 */ /* 0x000fe200000000ff */
[----:B------:R-:W-:Y:S01]  /*15f0*/  @!P1 FFMA R11, R3, 1.84467440737095516160e+19, RZ ;  /* 0x5f800000030b9823 */ /* 0x000fe200000000ff */
[----:B------:R-:W-:-:S07]  /*1600*/  @!P1 VIADD R8, R8, 0x40 ;  /* 0x0000004008089836 */ /* 0x000fce0000000000 */
.L_x_29:
[----:B------:R-:W-:Y:S01]  /*1610*/  LEA R0, R9, 0xc0800000, 0x17 ;  /* 0xc080000009007811 */ /* 0x000fe200078eb8ff */
[----:B------:R-:W-:Y:S04]  /*1620*/  BSSY.RECONVERGENT B2, `(.L_x_34) ;  /* 0x0000036000027945 */ /* 0x000fe80003800200 */
[----:B------:R-:W-:Y:S02]  /*1630*/  IMAD.IADD R12, R11, 0x1, -R0 ;  /* 0x000000010b0c7824 */ /* 0x000fe400078e0a00 */
[----:B------:R-:W-:Y:S02]  /*1640*/  VIADD R11, R14, 0xffffff81 ;  /* 0xffffff810e0b7836 */ /* 0x000fe40000000000 */
[----:B------:R-:W0:Y:S01]  /*1650*/  MUFU.RCP R13, R12 ;  /* 0x0000000c000d7308 */ /* 0x000e220000001000 */
[----:B------:R-:W-:Y:S01]  /*1660*/  FADD.FTZ R15, -R12, -RZ ;  /* 0x800000ff0c0f7221 */ /* 0x000fe20000010100 */
[C---:B------:R-:W-:Y:S01]  /*1670*/  IMAD R0, R11.reuse, -0x800000, R10 ;  /* 0xff8000000b007824 */ /* 0x040fe200078e020a */
[----:B------:R-:W-:-:S04]  /*1680*/  IADD3 R11, PT, PT, R11, 0x7f, -R9 ;  /* 0x0000007f0b0b7810 */ /* 0x000fc80007ffe809 */
[----:B------:R-:W-:Y:S01]  /*1690*/  IADD3 R11, PT, PT, R11, R8, RZ ;  /* 0x000000080b0b7210 */ /* 0x000fe20007ffe0ff */
[----:B0-----:R-:W-:-:S04]  /*16a0*/  FFMA R14, R13, R15, 1 ;  /* 0x3f8000000d0e7423 */ /* 0x001fc8000000000f */
[----:B------:R-:W-:-:S04]  /*16b0*/  FFMA R17, R13, R14, R13 ;  /* 0x0000000e0d117223 */ /* 0x000fc8000000000d */
[----:B------:R-:W-:-:S04]  /*16c0*/  FFMA R10, R0, R17, RZ ;  /* 0x00000011000a7223 */ /* 0x000fc800000000ff */
[----:B------:R-:W-:-:S04]  /*16d0*/  FFMA R13, R15, R10, R0 ;  /* 0x0000000a0f0d7223 */ /* 0x000fc80000000000 */
[----:B------:R-:W-:-:S04]  /*16e0*/  FFMA R14, R17, R13, R10 ;  /* 0x0000000d110e7223 */ /* 0x000fc8000000000a */
[----:B------:R-:W-:-:S04]  /*16f0*/  FFMA R15, R15, R14, R0 ;  /* 0x0000000e0f0f7223 */ /* 0x000fc80000000000 */
[----:B------:R-:W-:-:S05]  /*1700*/  FFMA R0, R17, R15, R14 ;  /* 0x0000000f11007223 */ /* 0x000fca000000000e */
[----:B------:R-:W-:-:S04]  /*1710*/  SHF.R.U32.HI R9, RZ, 0x17, R0 ;  /* 0x00000017ff097819 */ /* 0x000fc80000011600 */
[----:B------:R-:W-:-:S05]  /*1720*/  LOP3.LUT R9, R9, 0xff, RZ, 0xc0, !PT ;  /* 0x000000ff09097812 */ /* 0x000fca00078ec0ff */
[----:B------:R-:W-:-:S04]  /*1730*/  IMAD.IADD R12, R9, 0x1, R11 ;  /* 0x00000001090c7824 */ /* 0x000fc800078e020b */
[----:B------:R-:W-:-:S05]  /*1740*/  VIADD R8, R12, 0xffffffff ;  /* 0xffffffff0c087836 */ /* 0x000fca0000000000 */
[----:B------:R-:W-:-:S13]  /*1750*/  ISETP.GE.U32.AND P0, PT, R8, 0xfe, PT ;  /* 0x000000fe0800780c */ /* 0x000fda0003f06070 */
[----:B------:R-:W-:Y:S05]  /*1760*/  @!P0 BRA `(.L_x_35) ;  /* 0x0000000000808947 */ /* 0x000fea0003800000 */
[----:B------:R-:W-:-:S13]  /*1770*/  ISETP.GT.AND P0, PT, R12, 0xfe, PT ;  /* 0x000000fe0c00780c */ /* 0x000fda0003f04270 */
[----:B------:R-:W-:Y:S05]  /*1780*/  @P0 BRA `(.L_x_36) ;  /* 0x00000000006c0947 */ /* 0x000fea0003800000 */
[----:B------:R-:W-:-:S13]  /*1790*/  ISETP.GE.AND P0, PT, R12, 0x1, PT ;  /* 0x000000010c00780c */ /* 0x000fda0003f06270 */
[----:B------:R-:W-:Y:S05]  /*17a0*/  @P0 BRA `(.L_x_37) ;  /* 0x0000000000740947 */ /* 0x000fea0003800000 */
[----:B------:R-:W-:Y:S02]  /*17b0*/  ISETP.GE.AND P0, PT, R12, -0x18, PT ;  /* 0xffffffe80c00780c */ /* 0x000fe40003f06270 */
[----:B------:R-:W-:-:S11]  /*17c0*/  LOP3.LUT R0, R0, 0x80000000, RZ, 0xc0, !PT ;  /* 0x8000000000007812 */ /* 0x000fd600078ec0ff */
[----:B------:R-:W-:Y:S05]  /*17d0*/  @!P0 BRA `(.L_x_37) ;  /* 0x0000000000688947 */ /* 0x000fea0003800000 */
[CCC-:B------:R-:W-:Y:S01]  /*17e0*/  FFMA.RZ R8, R17.reuse, R15.reuse, R14.reuse ;  /* 0x0000000f11087223 */ /* 0x1c0fe2000000c00e */
[C---:B------:R-:W-:Y:S02]  /*17f0*/  VIADD R11, R12.reuse, 0x20 ;  /* 0x000000200c0b7836 */ /* 0x040fe40000000000 */
[CCC-:B------:R-:W-:Y:S01]  /*1800*/  FFMA.RM R9, R17.reuse, R15.reuse, R14.reuse ;  /* 0x0000000f11097223 */ /* 0x1c0fe2000000400e */
[----:B------:R-:W-:Y:S02]  /*1810*/  ISETP.NE.AND P2, PT, R12, RZ, PT ;  /* 0x000000ff0c00720c */ /* 0x000fe40003f45270 */
[----:B------:R-:W-:Y:S01]  /*1820*/  LOP3.LUT R10, R8, 0x7fffff, RZ, 0xc0, !PT ;  /* 0x007fffff080a7812 */ /* 0x000fe200078ec0ff */
[----:B------:R-:W-:Y:S01]  /*1830*/  FFMA.RP R8, R17, R15, R14 ;  /* 0x0000000f11087223 */ /* 0x000fe2000000800e */
[----:B------:R-:W-:Y:S01]  /*1840*/  ISETP.NE.AND P1, PT, R12, RZ, PT ;  /* 0x000000ff0c00720c */ /* 0x000fe20003f25270 */
[----:B------:R-:W-:Y:S01]  /*1850*/  IMAD.MOV R12, RZ, RZ, -R12 ;  /* 0x000000ffff0c7224 */ /* 0x000fe200078e0a0c */
[----:B------:R-:W-:-:S02]  /*1860*/  LOP3.LUT R10, R10, 0x800000, RZ, 0xfc, !PT ;  /* 0x008000000a0a7812 */ /* 0x000fc400078efcff */
[----:B------:R-:W-:Y:S02]  /*1870*/  FSETP.NEU.FTZ.AND P0, PT, R8, R9, PT ;  /* 0x000000090800720b */ /* 0x000fe40003f1d000 */
[----:B------:R-:W-:Y:S02]  /*1880*/  SHF.L.U32 R11, R10, R11, RZ ;  /* 0x0000000b0a0b7219 */ /* 0x000fe400000006ff */
[----:B------:R-:W-:Y:S02]  /*1890*/  SEL R9, R12, RZ, P2 ;  /* 0x000000ff0c097207 */ /* 0x000fe40001000000 */
[----:B------:R-:W-:Y:S02]  /*18a0*/  ISETP.NE.AND P1, PT, R11, RZ, P1 ;  /* 0x000000ff0b00720c */ /* 0x000fe40000f25270 */
[----:B------:R-:W-:Y:S02]  /*18b0*/  SHF.R.U32.HI R9, RZ, R9, R10 ;  /* 0x00000009ff097219 */ /* 0x000fe4000001160a */
[----:B------:R-:W-:-:S02]  /*18c0*/  PLOP3.LUT P0, PT, P0, P1, PT, 0xf8, 0x8f ;  /* 0x00000000008f781c */ /* 0x000fc40000703f70 */
[----:B------:R-:W-:Y:S02]  /*18d0*/  SHF.R.U32.HI R11, RZ, 0x1, R9 ;  /* 0x00000001ff0b7819 */ /* 0x000fe40000011609 */
[----:B------:R-:W-:-:S04]  /*18e0*/  SEL R8, RZ, 0x1, !P0 ;  /* 0x00000001ff087807 */ /* 0x000fc80004000000 */
[----:B------:R-:W-:-:S04]  /*18f0*/  LOP3.LUT R8, R8, 0x1, R11, 0xf8, !PT ;  /* 0x0000000108087812 */ /* 0x000fc800078ef80b */
[----:B------:R-:W-:-:S04]  /*1900*/  LOP3.LUT R8, R8, R9, RZ, 0xc0, !PT ;  /* 0x0000000908087212 */ /* 0x000fc800078ec0ff */
[----:B------:R-:W-:-:S04]  /*1910*/  IADD3 R11, PT, PT, R11, R8, RZ ;  /* 0x000000080b0b7210 */ /* 0x000fc80007ffe0ff */
[----:B------:R-:W-:Y:S01]  /*1920*/  LOP3.LUT R0, R11, R0, RZ, 0xfc, !PT ;  /* 0x000000000b007212 */ /* 0x000fe200078efcff */
[----:B------:R-:W-:Y:S06]  /*1930*/  BRA `(.L_x_37) ;  /* 0x0000000000107947 */ /* 0x000fec0003800000 */
.L_x_36:
[----:B------:R-:W-:-:S04]  /*1940*/  LOP3.LUT R0, R0, 0x80000000, RZ, 0xc0, !PT ;  /* 0x8000000000007812 */ /* 0x000fc800078ec0ff */
[----:B------:R-:W-:Y:S01]  /*1950*/  LOP3.LUT R0, R0, 0x7f800000, RZ, 0xfc, !PT ;  /* 0x7f80000000007812 */ /* 0x000fe200078efcff */
[----:B------:R-:W-:Y:S06]  /*1960*/  BRA `(.L_x_37) ;  /* 0x0000000000047947 */ /* 0x000fec0003800000 */
.L_x_35:
[----:B------:R-:W-:-:S07]  /*1970*/  IMAD R0, R11, 0x800000, R0 ;  /* 0x008000000b007824 */ /* 0x000fce00078e0200 */
.L_x_37:
[----:B------:R-:W-:Y:S05]  /*1980*/  BSYNC.RECONVERGENT B2 ;  /* 0x0000000000027941 */ /* 0x000fea0003800200 */
.L_x_34:
[----:B------:R-:W-:Y:S05]  /*1990*/  BRA `(.L_x_38) ;  /* 0x0000000000207947 */ /* 0x000fea0003800000 */
.L_x_33:
[----:B------:R-:W-:-:S04]  /*19a0*/  LOP3.LUT R0, R11, 0x80000000, R10, 0x48, !PT ;  /* 0x800000000b007812 */ /* 0x000fc800078e480a */
[----:B------:R-:W-:Y:S01]  /*19b0*/  LOP3.LUT R0, R0, 0x7f800000, RZ, 0xfc, !PT ;  /* 0x7f80000000007812 */ /* 0x000fe200078efcff */
[----:B------:R-:W-:Y:S06]  /*19c0*/  BRA `(.L_x_38) ;  /* 0x0000000000147947 */ /* 0x000fec0003800000 */
.L_x_32:
[----:B------:R-:W-:Y:S01]  /*19d0*/  LOP3.LUT R0, R11, 0x80000000, R10, 0x48, !PT ;  /* 0x800000000b007812 */ /* 0x000fe200078e480a */
[----:B------:R-:W-:Y:S06]  /*19e0*/  BRA `(.L_x_38) ;  /* 0x00000000000c7947 */ /* 0x000fec0003800000 */
.L_x_31:
[----:B------:R-:W0:Y:S01]  /*19f0*/  MUFU.RSQ R0, -QNAN ;  /* 0xffc0000000007908 */ /* 0x000e220000001400 */
[----:B------:R-:W-:Y:S05]  /*1a00*/  BRA `(.L_x_38) ;  /* 0x0000000000047947 */ /* 0x000fea0003800000 */
.L_x_30:
[----:B------:R-:W-:-:S07]  /*1a10*/  FADD.FTZ R0, R0, R3 ;  /* 0x0000000300007221 */ /* 0x000fce0000010000 */
.L_x_38:
[----:B------:R-:W-:Y:S05]  /*1a20*/  BSYNC.RECONVERGENT B1 ;  /* 0x0000000000017941 */ /* 0x000fea0003800200 */
.L_x_28:
[----:B------:R-:W-:Y:S02]  /*1a30*/  IMAD.MOV.U32 R8, RZ, RZ, R2 ;  /* 0x000000ffff087224 */ /* 0x000fe400078e0002 */
[----:B------:R-:W-:-:S04]  /*1a40*/  IMAD.MOV.U32 R9, RZ, RZ, 0x0 ;  /* 0x00000000ff097424 */ /* 0x000fc800078e00ff */
[----:B0-----:R-:W-:Y:S05]  /*1a50*/  RET.REL.NODEC R8 `(_Z23softmax_forward_kernel4PfS_ii) ;  /* 0xffffffe408687950 */ /* 0x001fea0003c3ffff */
.L_x_39:
[----:B------:R-:W-:-:S00]  /*1a60*/  BRA `(.L_x_39) ;  /* 0xfffffffc00fc7947 */ /* 0x000fc0000383ffff */
[----:B------:R-:W-:-:S00]  /*1a70*/  NOP ;  /* 0x0000000000007918 */ /* 0x000fc00000000000 */
        /* <DEDUP_REMOVED lines=8> */
.L_x_40:


//--------------------- .nv.shared._Z23softmax_forward_kernel4PfS_ii --------------------------
	.section	.nv.shared._Z23softmax_forward_kernel4PfS_ii,"aw",@nobits
	.sectionflags	@""
	.align	16
	.zero		1024


//--------------------- .nv.shared.reserved.0     --------------------------
	.section	.nv.shared.reserved.0,"aw",@nobits
	.weak		__nv_reservedSMEM_offset_0_alias
	.size		__nv_reservedSMEM_offset_0_alias, 0, 64
	.other		__nv_reservedSMEM_offset_0_alias,@"STO_CUDA_RESERVED_SHARED STV_DEFAULT"
__nv_reservedSMEM_offset_0_alias:
	.zero		0
	.zero		64


//--------------------- .nv.constant0._Z23softmax_forward_kernel4PfS_ii --------------------------
	.section	.nv.constant0._Z23softmax_forward_kernel4PfS_ii,"a",@progbits
	.sectionflags	@""
	.align	4
.nv.constant0._Z23softmax_forward_kernel4PfS_ii:
	.zero		920


//--------------------- SYMBOLS --------------------------

	.type		.nv.reservedSmem.offset0,@object
	.size		.nv.reservedSmem.offset0,0x4
	.type		.nv.reservedSmem.cap,@object
	.size		.nv.reservedSmem.cap,0x4
